	.target	sm_100a

	.elftype	@"ET_EXEC"


//--------------------- .note.nv.tkinfo           --------------------------
	.section	.note.nv.tkinfo,"",@"SHT_NOTE"
	.sectionflags	@"SHF_NOTE_NV_TKINFO"
	.tkinfo
        /*0018*/ 	.word	0x00000002
        /*0030*/ 	.string	""
        /*0030*/ 	.string	"ptxas"
        /*0030*/ 	.string	"Cuda compilation tools, release 13.0, V13.0.88"
        /*0030*/ 	.string	"Build cuda_13.0.r13.0/compiler.36424714_0"
        /*0030*/ 	.string	"-arch sm_100a -m 64 "



//--------------------- .note.nv.cuinfo           --------------------------
	.section	.note.nv.cuinfo,"",@"SHT_NOTE"
	.sectionflags	@"SHF_NOTE_NV_CUINFO"
        /*0018*/ 	.short	0x0002
        /*001a*/ 	.short	0x0064
        /*001c*/ 	.short	0x0082
	.zero		2


//--------------------- .nv.info                  --------------------------
	.section	.nv.info,"",@"SHT_CUDA_INFO"
	.align	4


	//----- nvinfo : EIATTR_REGCOUNT
	.align		4
        /*0000*/ 	.byte	0x04, 0x2f
        /*0002*/ 	.short	(.L_19 - .L_18)
	.align		4
.L_18:
        /*0004*/ 	.word	index@(_ZN7cutlass13device_kernelINS_4gemm6kernel13GemmUniversalIN4cute5tupleIJiiiiEEENS1_10collective13CollectiveMmaINS1_35MainloopSm100TmaUmmaWarpSpecializedILi18ELi2ELi4ENS5_IJNS4_1CILi2EEENSA_ILi1EEESC_EEEEENS5_IJNSA_ILi128EEENSA_ILi64EEESF_EEEaNS5_IJlSC_lEEEaSI_NS4_8TiledMMAINS4_8MMA_AtomIJNS4_21SM100_MMA_S8_2x1SM_SSIaaiLi128ELi64ELNS4_4UMMA5MajorE0ELSN_0ELNSM_8SaturateE0EEEEEENS4_6LayoutINS5_IJSC_SC_SC_EEENS5_IJNSA_ILi0EEEST_ST_EEEEENS5_IJNS4_10UnderscoreESW_SW_EEEEENS4_18SM100_TMA_2SM_LOADENS4_14ComposedLayoutINS4_7SwizzleILi3ELi4ELi3EEENS4_18smem_ptr_flag_bitsILi8EEENSR_INS5_IJNSA_ILi8EEESF_EEENS5_IJSF_SC_EEEEEEEvNS4_8identityESZ_S19_vS1A_EENS_8epilogue10collective18CollectiveEpilogueINS1C_23Sm100TmaWarpSpecializedILi1ELi1ELi32ELb0ELb0EEEJNS5_IJSG_SG_SF_EEENS5_IJNSR_ISG_SC_EES1I_EEEaSI_aSI_NS1C_6fusion15FusionCallbacksIS1G_NS1K_17LinearCombinationIaiaiLNS_15FloatRoundStyleE2EEES1H_S1J_JEEENS4_5SM1004TMEM4LOAD26SM100_TMEM_LOAD_32dp32b32xENS4_13SM90_TMA_LOADENS10_INS11_ILi2ELi4ELi3EEES14_NSR_INS5_IJS15_SG_EEENS5_IJSG_SC_EEEEEEENS4_39AutoVectorizingCopyWithAssumedAlignmentILi128EEENS4_14SM90_TMA_STOREES1Z_S21_S21_EEEvvEEEEvNT_6ParamsE)
        /*0008*/ 	.word	0x0000007b


	//----- nvinfo : EIATTR_FRAME_SIZE
	.align		4
.L_19:
        /*000c*/ 	.byte	0x04, 0x11
        /*000e*/ 	.short	(.L_21 - .L_20)
	.align		4
.L_20:
        /*0010*/ 	.word	index@($__internal_2_$__cuda_sm10x_tcgen05_guardrail_trap_unallocated_columns_being_dealloced)
        /*0014*/ 	.word	0x00000000


	//----- nvinfo : EIATTR_FRAME_SIZE
	.align		4
.L_21:
        /*0018*/ 	.byte	0x04, 0x11
        /*001a*/ 	.short	(.L_23 - .L_22)
	.align		4
.L_22:
        /*001c*/ 	.word	index@($__internal_1_$__cuda_sm10x_tcgen05_guardrail_trap_phase_invalid_during_alloc)
        /*0020*/ 	.word	0x00000000


	//----- nvinfo : EIATTR_FRAME_SIZE
	.align		4
.L_23:
        /*0024*/ 	.byte	0x04, 0x11
        /*0026*/ 	.short	(.L_25 - .L_24)
	.align		4
.L_24:
        /*0028*/ 	.word	index@($__internal_0_$__cuda_sm10x_tcgen05_guardrail_trap_col_being_dealloced_not_returned_by_alloc)
        /*002c*/ 	.word	0x00000000


	//----- nvinfo : EIATTR_FRAME_SIZE
	.align		4
.L_25:
        /*0030*/ 	.byte	0x04, 0x11
        /*0032*/ 	.short	(.L_27 - .L_26)
	.align		4
.L_26:
        /*0034*/ 	.word	index@(_ZN7cutlass13device_kernelINS_4gemm6kernel13GemmUniversalIN4cute5tupleIJiiiiEEENS1_10collective13CollectiveMmaINS1_35MainloopSm100TmaUmmaWarpSpecializedILi18ELi2ELi4ENS5_IJNS4_1CILi2EEENSA_ILi1EEESC_EEEEENS5_IJNSA_ILi128EEENSA_ILi64EEESF_EEEaNS5_IJlSC_lEEEaSI_NS4_8TiledMMAINS4_8MMA_AtomIJNS4_21SM100_MMA_S8_2x1SM_SSIaaiLi128ELi64ELNS4_4UMMA5MajorE0ELSN_0ELNSM_8SaturateE0EEEEEENS4_6LayoutINS5_IJSC_SC_SC_EEENS5_IJNSA_ILi0EEEST_ST_EEEEENS5_IJNS4_10UnderscoreESW_SW_EEEEENS4_18SM100_TMA_2SM_LOADENS4_14ComposedLayoutINS4_7SwizzleILi3ELi4ELi3EEENS4_18smem_ptr_flag_bitsILi8EEENSR_INS5_IJNSA_ILi8EEESF_EEENS5_IJSF_SC_EEEEEEEvNS4_8identityESZ_S19_vS1A_EENS_8epilogue10collective18CollectiveEpilogueINS1C_23Sm100TmaWarpSpecializedILi1ELi1ELi32ELb0ELb0EEEJNS5_IJSG_SG_SF_EEENS5_IJNSR_ISG_SC_EES1I_EEEaSI_aSI_NS1C_6fusion15FusionCallbacksIS1G_NS1K_17LinearCombinationIaiaiLNS_15FloatRoundStyleE2EEES1H_S1J_JEEENS4_5SM1004TMEM4LOAD26SM100_TMEM_LOAD_32dp32b32xENS4_13SM90_TMA_LOADENS10_INS11_ILi2ELi4ELi3EEES14_NSR_INS5_IJS15_SG_EEENS5_IJSG_SC_EEEEEEENS4_39AutoVectorizingCopyWithAssumedAlignmentILi128EEENS4_14SM90_TMA_STOREES1Z_S21_S21_EEEvvEEEEvNT_6ParamsE)
        /*0038*/ 	.word	0x00000000


	//----- nvinfo : EIATTR_MIN_STACK_SIZE
	.align		4
.L_27:
        /*003c*/ 	.byte	0x04, 0x12
        /*003e*/ 	.short	(.L_29 - .L_28)
	.align		4
.L_28:
        /*0040*/ 	.word	index@(_ZN7cutlass13device_kernelINS_4gemm6kernel13GemmUniversalIN4cute5tupleIJiiiiEEENS1_10collective13CollectiveMmaINS1_35MainloopSm100TmaUmmaWarpSpecializedILi18ELi2ELi4ENS5_IJNS4_1CILi2EEENSA_ILi1EEESC_EEEEENS5_IJNSA_ILi128EEENSA_ILi64EEESF_EEEaNS5_IJlSC_lEEEaSI_NS4_8TiledMMAINS4_8MMA_AtomIJNS4_21SM100_MMA_S8_2x1SM_SSIaaiLi128ELi64ELNS4_4UMMA5MajorE0ELSN_0ELNSM_8SaturateE0EEEEEENS4_6LayoutINS5_IJSC_SC_SC_EEENS5_IJNSA_ILi0EEEST_ST_EEEEENS5_IJNS4_10UnderscoreESW_SW_EEEEENS4_18SM100_TMA_2SM_LOADENS4_14ComposedLayoutINS4_7SwizzleILi3ELi4ELi3EEENS4_18smem_ptr_flag_bitsILi8EEENSR_INS5_IJNSA_ILi8EEESF_EEENS5_IJSF_SC_EEEEEEEvNS4_8identityESZ_S19_vS1A_EENS_8epilogue10collective18CollectiveEpilogueINS1C_23Sm100TmaWarpSpecializedILi1ELi1ELi32ELb0ELb0EEEJNS5_IJSG_SG_SF_EEENS5_IJNSR_ISG_SC_EES1I_EEEaSI_aSI_NS1C_6fusion15FusionCallbacksIS1G_NS1K_17LinearCombinationIaiaiLNS_15FloatRoundStyleE2EEES1H_S1J_JEEENS4_5SM1004TMEM4LOAD26SM100_TMEM_LOAD_32dp32b32xENS4_13SM90_TMA_LOADENS10_INS11_ILi2ELi4ELi3EEES14_NSR_INS5_IJS15_SG_EEENS5_IJSG_SC_EEEEEEENS4_39AutoVectorizingCopyWithAssumedAlignmentILi128EEENS4_14SM90_TMA_STOREES1Z_S21_S21_EEEvvEEEEvNT_6ParamsE)
        /*0044*/ 	.word	0x00000000
.L_29:


//--------------------- .nv.compat                --------------------------
	.section	.nv.compat,"",@"SHT_CUDA_COMPAT_INFO"
	.align	4
        /*0000*/ 	.byte	0x02, 0x09, 0x01, 0x00, 0x02, 0x02, 0x03, 0x00, 0x02, 0x05, 0x06, 0x00, 0x03, 0x07, 0x01, 0x01
        /*0010*/ 	.byte	0x02, 0x03, 0x01, 0x00, 0x02, 0x06, 0x01, 0x00, 0x04, 0x0b, 0x08, 0x00, 0x01, 0x00, 0x00, 0x00
        /*0020*/ 	.byte	0x00, 0x00, 0x00, 0x00


//--------------------- .nv.info._ZN7cutlass13device_kernelINS_4gemm6kernel13GemmUniversalIN4cute5tupleIJiiiiEEENS1_10collective13CollectiveMmaINS1_35MainloopSm100TmaUmmaWarpSpecializedILi18ELi2ELi4ENS5_IJNS4_1CILi2EEENSA_ILi1EEESC_EEEEENS5_IJNSA_ILi128EEENSA_ILi64EEESF_EEEaNS5_IJlSC_lEEEaSI_NS4_8TiledMMAINS4_8MMA_AtomIJNS4_21SM100_MMA_S8_2x1SM_SSIaaiLi128ELi64ELNS4_4UMMA5MajorE0ELSN_0ELNSM_8SaturateE0EEEEEENS4_6LayoutINS5_IJSC_SC_SC_EEENS5_IJNSA_ILi0EEEST_ST_EEEEENS5_IJNS4_10UnderscoreESW_SW_EEEEENS4_18SM100_TMA_2SM_LOADENS4_14ComposedLayoutINS4_7SwizzleILi3ELi4ELi3EEENS4_18smem_ptr_flag_bitsILi8EEENSR_INS5_IJNSA_ILi8EEESF_EEENS5_IJSF_SC_EEEEEEEvNS4_8identityESZ_S19_vS1A_EENS_8epilogue10collective18CollectiveEpilogueINS1C_23Sm100TmaWarpSpecializedILi1ELi1ELi32ELb0ELb0EEEJNS5_IJSG_SG_SF_EEENS5_IJNSR_ISG_SC_EES1I_EEEaSI_aSI_NS1C_6fusion15FusionCallbacksIS1G_NS1K_17LinearCombinationIaiaiLNS_15FloatRoundStyleE2EEES1H_S1J_JEEENS4_5SM1004TMEM4LOAD26SM100_TMEM_LOAD_32dp32b32xENS4_13SM90_TMA_LOADENS10_INS11_ILi2ELi4ELi3EEES14_NSR_INS5_IJS15_SG_EEENS5_IJSG_SC_EEEEEEENS4_39AutoVectorizingCopyWithAssumedAlignmentILi128EEENS4_14SM90_TMA_STOREES1Z_S21_S21_EEEvvEEEEvNT_6ParamsE --------------------------
	.section	.nv.info._ZN7cutlass13device_kernelINS_4gemm6kernel13GemmUniversalIN4cute5tupleIJiiiiEEENS1_10collective13CollectiveMmaINS1_35MainloopSm100TmaUmmaWarpSpecializedILi18ELi2ELi4ENS5_IJNS4_1CILi2EEENSA_ILi1EEESC_EEEEENS5_IJNSA_ILi128EEENSA_ILi64EEESF_EEEaNS5_IJlSC_lEEEaSI_NS4_8TiledMMAINS4_8MMA_AtomIJNS4_21SM100_MMA_S8_2x1SM_SSIaaiLi128ELi64ELNS4_4UMMA5MajorE0ELSN_0ELNSM_8SaturateE0EEEEEENS4_6LayoutINS5_IJSC_SC_SC_EEENS5_IJNSA_ILi0EEEST_ST_EEEEENS5_IJNS4_10UnderscoreESW_SW_EEEEENS4_18SM100_TMA_2SM_LOADENS4_14ComposedLayoutINS4_7SwizzleILi3ELi4ELi3EEENS4_18smem_ptr_flag_bitsILi8EEENSR_INS5_IJNSA_ILi8EEESF_EEENS5_IJSF_SC_EEEEEEEvNS4_8identityESZ_S19_vS1A_EENS_8epilogue10collective18CollectiveEpilogueINS1C_23Sm100TmaWarpSpecializedILi1ELi1ELi32ELb0ELb0EEEJNS5_IJSG_SG_SF_EEENS5_IJNSR_ISG_SC_EES1I_EEEaSI_aSI_NS1C_6fusion15FusionCallbacksIS1G_NS1K_17LinearCombinationIaiaiLNS_15FloatRoundStyleE2EEES1H_S1J_JEEENS4_5SM1004TMEM4LOAD26SM100_TMEM_LOAD_32dp32b32xENS4_13SM90_TMA_LOADENS10_INS11_ILi2ELi4ELi3EEES14_NSR_INS5_IJS15_SG_EEENS5_IJSG_SC_EEEEEEENS4_39AutoVectorizingCopyWithAssumedAlignmentILi128EEENS4_14SM90_TMA_STOREES1Z_S21_S21_EEEvvEEEEvNT_6ParamsE,"",@"SHT_CUDA_INFO"
	.sectionflags	@""
	.align	4


	//----- nvinfo : EIATTR_CUDA_API_VERSION
	.align		4
        /*0000*/ 	.byte	0x04, 0x37
        /*0002*/ 	.short	(.L_31 - .L_30)
.L_30:
        /*0004*/ 	.word	0x00000082


	//----- nvinfo : EIATTR_KPARAM_INFO
	.align		4
.L_31:
        /*0008*/ 	.byte	0x04, 0x17
        /*000a*/ 	.short	(.L_33 - .L_32)
.L_32:
        /*000c*/ 	.word	0x00000000
        /*0010*/ 	.short	0x0000
        /*0012*/ 	.short	0x0000
        /*0014*/ 	.byte	0x00, 0xf0, 0x01, 0x20


	//----- nvinfo : EIATTR_AT_ENTRY_FRAGMENTS
	.align		4
.L_33:
        /*0018*/ 	.byte	0x04, 0x4f
        /*001a*/ 	.short	(.L_35 - .L_34)


	//   ....[0]....
.L_34:
        /*001c*/ 	.word	0x00000007


	//----- nvinfo : EIATTR_RESERVED_SMEM_USED
	.align		4
.L_35:
        /*0020*/ 	.byte	0x01, 0x41
	.zero		2


	//----- nvinfo : EIATTR_SPARSE_MMA_MASK
	.align		4
        /*0024*/ 	.byte	0x03, 0x50
        /*0026*/ 	.short	0x0000


	//----- nvinfo : EIATTR_TCGEN05_2CTA_USED
	.align		4
        /*0028*/ 	.byte	0x01, 0x52
	.zero		2


	//----- nvinfo : EIATTR_MAXREG_COUNT
	.align		4
        /*002c*/ 	.byte	0x03, 0x1b
        /*002e*/ 	.short	0x00ff


	//----- nvinfo : EIATTR_NUM_BARRIERS
	.align		4
        /*0030*/ 	.byte	0x02, 0x4c
        /*0032*/ 	.byte	0x07
	.zero		1


	//----- nvinfo : EIATTR_EXTERNS
	.align		4
        /*0034*/ 	.byte	0x04, 0x0f
        /*0036*/ 	.short	(.L_37 - .L_36)


	//   ....[0]....
	.align		4
.L_36:
        /*0038*/ 	.word	index@(__assertfail)


	//----- nvinfo : EIATTR_MERCURY_ISA_VERSION
	.align		4
.L_37:
        /*003c*/ 	.byte	0x03, 0x5f
        /*003e*/ 	.short	0x0101


	//----- nvinfo : EIATTR_INT_WARP_WIDE_INSTR_OFFSETS
	.align		4
        /*0040*/ 	.byte	0x04, 0x31
        /*0042*/ 	.short	(.L_39 - .L_38)


	//   ....[0]....
.L_38:
        /*0044*/ 	.word	0x00000ea0


	//   ....[1]....
        /*0048*/ 	.word	0x00000f40


	//   ....[2]....
        /*004c*/ 	.word	0x000022a0


	//   ....[3]....
        /*0050*/ 	.word	0x00004960


	//   ....[4]....
        /*0054*/ 	.word	0x00004980


	//   ....[5]....
        /*0058*/ 	.word	0x000049b0


	//   ....[6]....
        /*005c*/ 	.word	0x000053c0


	//   ....[7]....
        /*0060*/ 	.word	0x000054e0


	//----- nvinfo : EIATTR_COOP_GROUP_MASK_REGIDS
	.align		4
.L_39:
        /*0064*/ 	.byte	0x04, 0x29
        /*0066*/ 	.short	(.L_41 - .L_40)


	//   ....[0]....
.L_40:
        /*0068*/ 	.word	0xffffffff


	//   ....[1]....
        /*006c*/ 	.word	0xffffffff


	//   ....[2]....
        /*0070*/ 	.word	0xffffffff


	//   ....[3]....
        /*0074*/ 	.word	0xffffffff


	//   ....[4]....
        /*0078*/ 	.word	0xffffffff


	//   ....[5]....
        /*007c*/ 	.word	0xffffffff


	//   ....[6]....
        /*0080*/ 	.word	0xffffffff


	//   ....[7]....
        /*0084*/ 	.word	0xffffffff


	//   ....[8]....
        /*0088*/ 	.word	0xffffffff


	//   ....[9]....
        /*008c*/ 	.word	0xffffffff


	//   ....[10]....
        /*0090*/ 	.word	0xffffffff


	//   ....[11]....
        /*0094*/ 	.word	0xffffffff


	//   ....[12]....
        /*0098*/ 	.word	0xffffffff


	//   ....[13]....
        /*009c*/ 	.word	0xffffffff


	//----- nvinfo : EIATTR_COOP_GROUP_INSTR_OFFSETS
	.align		4
.L_41:
        /*00a0*/ 	.byte	0x04, 0x28
        /*00a2*/ 	.short	(.L_43 - .L_42)


	//   ....[0]....
.L_42:
        /*00a4*/ 	.word	0x000000c0


	//   ....[1]....
        /*00a8*/ 	.word	0x00000500


	//   ....[2]....
        /*00ac*/ 	.word	0x00000870


	//   ....[3]....
        /*00b0*/ 	.word	0x000009a0


	//   ....[4]....
        /*00b4*/ 	.word	0x00000a90


	//   ....[5]....
        /*00b8*/ 	.word	0x00000bf0


	//   ....[6]....
        /*00bc*/ 	.word	0x00000d80


	//   ....[7]....
        /*00c0*/ 	.word	0x00000fc0


	//   ....[8]....
        /*00c4*/ 	.word	0x00002180


	//   ....[9]....
        /*00c8*/ 	.word	0x00003740


	//   ....[10]....
        /*00cc*/ 	.word	0x00003c10


	//   ....[11]....
        /*00d0*/ 	.word	0x00003c40


	//   ....[12]....
        /*00d4*/ 	.word	0x00004860


	//   ....[13]....
        /*00d8*/ 	.word	0x00004a70


	//----- nvinfo : EIATTR_VRC_CTA_INIT_COUNT
	.align		4
.L_43:
        /*00dc*/ 	.byte	0x02, 0x4a
        /*00de*/ 	.byte	0x80
	.zero		1


	//----- nvinfo : EIATTR_SYSCALL_OFFSETS
	.align		4
        /*00e0*/ 	.byte	0x04, 0x46
        /*00e2*/ 	.short	(.L_45 - .L_44)


	//   ....[0]....
.L_44:
        /*00e4*/ 	.word	0x00005ee0


	//   ....[1]....
        /*00e8*/ 	.word	0x00006020


	//   ....[2]....
        /*00ec*/ 	.word	0x00006730


	//----- nvinfo : EIATTR_MBARRIER_INSTR_OFFSETS
	.align		4
.L_45:
        /*00f0*/ 	.byte	0x04, 0x39
        /*00f2*/ 	.short	(.L_47 - .L_46)


	//   ....[0]....
.L_46:
        /*00f4*/ 	.word	0x00000610
        /*00f8*/ 	.word	0x000000ff
        /*00fc*/ 	.word	0x00000000
        /*0100*/ 	.short	0x0100
        /*0102*/ 	.byte	0x08
	.zero		1


	//   ....[1]....
        /*0104*/ 	.word	0x00000620
        /*0108*/ 	.word	0x000000ff
        /*010c*/ 	.word	0x00000090
        /*0110*/ 	.short	0x0100
        /*0112*/ 	.byte	0x08
	.zero		1


	//   ....[2]....
        /*0114*/ 	.word	0x00000630
        /*0118*/ 	.word	0x000000ff
        /*011c*/ 	.word	0x00000008
        /*0120*/ 	.short	0x0100
        /*0122*/ 	.byte	0x08
	.zero		1


	//   ....[3]....
        /*0124*/ 	.word	0x00000640
        /*0128*/ 	.word	0x000000ff
        /*012c*/ 	.word	0x00000098
        /*0130*/ 	.short	0x0100
        /*0132*/ 	.byte	0x08
	.zero		1


	//   ....[4]....
        /*0134*/ 	.word	0x00000650
        /*0138*/ 	.word	0x000000ff
        /*013c*/ 	.word	0x00000010
        /*0140*/ 	.short	0x0100
        /*0142*/ 	.byte	0x08
	.zero		1


	//   ....[5]....
        /*0144*/ 	.word	0x00000660
        /*0148*/ 	.word	0x000000ff
        /*014c*/ 	.word	0x000000a0
        /*0150*/ 	.short	0x0100
        /*0152*/ 	.byte	0x08
	.zero		1


	//   ....[6]....
        /*0154*/ 	.word	0x00000670
        /*0158*/ 	.word	0x000000ff
        /*015c*/ 	.word	0x00000018
        /*0160*/ 	.short	0x0100
        /*0162*/ 	.byte	0x08
	.zero		1


	//   ....[7]....
        /*0164*/ 	.word	0x00000680
        /*0168*/ 	.word	0x000000ff
        /*016c*/ 	.word	0x000000a8
        /*0170*/ 	.short	0x0100
        /*0172*/ 	.byte	0x08
	.zero		1


	//   ....[8]....
        /*0174*/ 	.word	0x00000690
        /*0178*/ 	.word	0x000000ff
        /*017c*/ 	.word	0x00000020
        /*0180*/ 	.short	0x0100
        /*0182*/ 	.byte	0x08
	.zero		1


	//   ....[9]....
        /*0184*/ 	.word	0x000006a0
        /*0188*/ 	.word	0x000000ff
        /*018c*/ 	.word	0x000000b0
        /*0190*/ 	.short	0x0100
        /*0192*/ 	.byte	0x08
	.zero		1


	//   ....[10]....
        /*0194*/ 	.word	0x000006b0
        /*0198*/ 	.word	0x000000ff
        /*019c*/ 	.word	0x00000028
        /*01a0*/ 	.short	0x0100
        /*01a2*/ 	.byte	0x08
	.zero		1


	//   ....[11]....
        /*01a4*/ 	.word	0x000006c0
        /*01a8*/ 	.word	0x000000ff
        /*01ac*/ 	.word	0x000000b8
        /*01b0*/ 	.short	0x0100
        /*01b2*/ 	.byte	0x08
	.zero		1


	//   ....[12]....
        /*01b4*/ 	.word	0x000006d0
        /*01b8*/ 	.word	0x000000ff
        /*01bc*/ 	.word	0x00000030
        /*01c0*/ 	.short	0x0100
        /*01c2*/ 	.byte	0x08
	.zero		1


	//   ....[13]....
        /*01c4*/ 	.word	0x000006e0
        /*01c8*/ 	.word	0x000000ff
        /*01cc*/ 	.word	0x000000c0
        /*01d0*/ 	.short	0x0100
        /*01d2*/ 	.byte	0x08
	.zero		1


	//   ....[14]....
        /*01d4*/ 	.word	0x000006f0
        /*01d8*/ 	.word	0x000000ff
        /*01dc*/ 	.word	0x00000038
        /*01e0*/ 	.short	0x0100
        /*01e2*/ 	.byte	0x08
	.zero		1


	//   ....[15]....
        /*01e4*/ 	.word	0x00000700
        /*01e8*/ 	.word	0x000000ff
        /*01ec*/ 	.word	0x000000c8
        /*01f0*/ 	.short	0x0100
        /*01f2*/ 	.byte	0x08
	.zero		1


	//   ....[16]....
        /*01f4*/ 	.word	0x00000710
        /*01f8*/ 	.word	0x000000ff
        /*01fc*/ 	.word	0x00000040
        /*0200*/ 	.short	0x0100
        /*0202*/ 	.byte	0x08
	.zero		1


	//   ....[17]....
        /*0204*/ 	.word	0x00000720
        /*0208*/ 	.word	0x000000ff
        /*020c*/ 	.word	0x000000d0
        /*0210*/ 	.short	0x0100
        /*0212*/ 	.byte	0x08
	.zero		1


	//   ....[18]....
        /*0214*/ 	.word	0x00000730
        /*0218*/ 	.word	0x000000ff
        /*021c*/ 	.word	0x00000048
        /*0220*/ 	.short	0x0100
        /*0222*/ 	.byte	0x08
	.zero		1


	//   ....[19]....
        /*0224*/ 	.word	0x00000740
        /*0228*/ 	.word	0x000000ff
        /*022c*/ 	.word	0x000000d8
        /*0230*/ 	.short	0x0100
        /*0232*/ 	.byte	0x08
	.zero		1


	//   ....[20]....
        /*0234*/ 	.word	0x00000750
        /*0238*/ 	.word	0x000000ff
        /*023c*/ 	.word	0x00000050
        /*0240*/ 	.short	0x0100
        /*0242*/ 	.byte	0x08
	.zero		1


	//   ....[21]....
        /*0244*/ 	.word	0x00000760
        /*0248*/ 	.word	0x000000ff
        /*024c*/ 	.word	0x000000e0
        /*0250*/ 	.short	0x0100
        /*0252*/ 	.byte	0x08
	.zero		1


	//   ....[22]....
        /*0254*/ 	.word	0x00000770
        /*0258*/ 	.word	0x000000ff
        /*025c*/ 	.word	0x00000058
        /*0260*/ 	.short	0x0100
        /*0262*/ 	.byte	0x08
	.zero		1


	//   ....[23]....
        /*0264*/ 	.word	0x00000780
        /*0268*/ 	.word	0x000000ff
        /*026c*/ 	.word	0x000000e8
        /*0270*/ 	.short	0x0100
        /*0272*/ 	.byte	0x08
	.zero		1


	//   ....[24]....
        /*0274*/ 	.word	0x00000790
        /*0278*/ 	.word	0x000000ff
        /*027c*/ 	.word	0x00000060
        /*0280*/ 	.short	0x0100
        /*0282*/ 	.byte	0x08
	.zero		1


	//   ....[25]....
        /*0284*/ 	.word	0x000007a0
        /*0288*/ 	.word	0x000000ff
        /*028c*/ 	.word	0x000000f0
        /*0290*/ 	.short	0x0100
        /*0292*/ 	.byte	0x08
	.zero		1


	//   ....[26]....
        /*0294*/ 	.word	0x000007b0
        /*0298*/ 	.word	0x000000ff
        /*029c*/ 	.word	0x00000068
        /*02a0*/ 	.short	0x0100
        /*02a2*/ 	.byte	0x08
	.zero		1


	//   ....[27]....
        /*02a4*/ 	.word	0x000007c0
        /*02a8*/ 	.word	0x000000ff
        /*02ac*/ 	.word	0x000000f8
        /*02b0*/ 	.short	0x0100
        /*02b2*/ 	.byte	0x08
	.zero		1


	//   ....[28]....
        /*02b4*/ 	.word	0x000007d0
        /*02b8*/ 	.word	0x000000ff
        /*02bc*/ 	.word	0x00000070
        /*02c0*/ 	.short	0x0100
        /*02c2*/ 	.byte	0x08
	.zero		1


	//   ....[29]....
        /*02c4*/ 	.word	0x000007e0
        /*02c8*/ 	.word	0x000000ff
        /*02cc*/ 	.word	0x00000100
        /*02d0*/ 	.short	0x0100
        /*02d2*/ 	.byte	0x08
	.zero		1


	//   ....[30]....
        /*02d4*/ 	.word	0x000007f0
        /*02d8*/ 	.word	0x000000ff
        /*02dc*/ 	.word	0x00000078
        /*02e0*/ 	.short	0x0100
        /*02e2*/ 	.byte	0x08
	.zero		1


	//   ....[31]....
        /*02e4*/ 	.word	0x00000800
        /*02e8*/ 	.word	0x000000ff
        /*02ec*/ 	.word	0x00000108
        /*02f0*/ 	.short	0x0100
        /*02f2*/ 	.byte	0x08
	.zero		1


	//   ....[32]....
        /*02f4*/ 	.word	0x00000810
        /*02f8*/ 	.word	0x000000ff
        /*02fc*/ 	.word	0x00000080
        /*0300*/ 	.short	0x0100
        /*0302*/ 	.byte	0x08
	.zero		1


	//   ....[33]....
        /*0304*/ 	.word	0x00000820
        /*0308*/ 	.word	0x000000ff
        /*030c*/ 	.word	0x00000110
        /*0310*/ 	.short	0x0100
        /*0312*/ 	.byte	0x08
	.zero		1


	//   ....[34]....
        /*0314*/ 	.word	0x00000830
        /*0318*/ 	.word	0x000000ff
        /*031c*/ 	.word	0x00000088
        /*0320*/ 	.short	0x0100
        /*0322*/ 	.byte	0x08
	.zero		1


	//   ....[35]....
        /*0324*/ 	.word	0x00000840
        /*0328*/ 	.word	0x000000ff
        /*032c*/ 	.word	0x00000118
        /*0330*/ 	.short	0x0100
        /*0332*/ 	.byte	0x08
	.zero		1


	//   ....[36]....
        /*0334*/ 	.word	0x00000970
        /*0338*/ 	.word	0x000000ff
        /*033c*/ 	.word	0x00000120
        /*0340*/ 	.short	0x0100
        /*0342*/ 	.byte	0x09
	.zero		1


	//   ....[37]....
        /*0344*/ 	.word	0x00000980
        /*0348*/ 	.word	0x000000ff
        /*034c*/ 	.word	0x00000128
        /*0350*/ 	.short	0x0100
        /*0352*/ 	.byte	0x09
	.zero		1


	//   ....[38]....
        /*0354*/ 	.word	0x00000a60
        /*0358*/ 	.word	0x000000ff
        /*035c*/ 	.word	0x00000130
        /*0360*/ 	.short	0x0100
        /*0362*/ 	.byte	0x08
	.zero		1


	//   ....[39]....
        /*0364*/ 	.word	0x00000a70
        /*0368*/ 	.word	0x000000ff
        /*036c*/ 	.word	0x00000138
        /*0370*/ 	.short	0x0100
        /*0372*/ 	.byte	0x08
	.zero		1


	//   ....[40]....
        /*0374*/ 	.word	0x00000ba0
        /*0378*/ 	.word	0x000000ff
        /*037c*/ 	.word	0x00000140
        /*0380*/ 	.short	0x0100
        /*0382*/ 	.byte	0x08
	.zero		1


	//   ....[41]....
        /*0384*/ 	.word	0x00000bb0
        /*0388*/ 	.word	0x000000ff
        /*038c*/ 	.word	0x00000150
        /*0390*/ 	.short	0x0100
        /*0392*/ 	.byte	0x08
	.zero		1


	//   ....[42]....
        /*0394*/ 	.word	0x00000bc0
        /*0398*/ 	.word	0x000000ff
        /*039c*/ 	.word	0x00000148
        /*03a0*/ 	.short	0x0100
        /*03a2*/ 	.byte	0x08
	.zero		1


	//   ....[43]....
        /*03a4*/ 	.word	0x00000bd0
        /*03a8*/ 	.word	0x000000ff
        /*03ac*/ 	.word	0x00000158
        /*03b0*/ 	.short	0x0100
        /*03b2*/ 	.byte	0x08
	.zero		1


	//   ....[44]....
        /*03b4*/ 	.word	0x00000cf0
        /*03b8*/ 	.word	0x000000ff
        /*03bc*/ 	.word	0x00000160
        /*03c0*/ 	.short	0x0100
        /*03c2*/ 	.byte	0x09
	.zero		1


	//   ....[45]....
        /*03c4*/ 	.word	0x00000d00
        /*03c8*/ 	.word	0x000000ff
        /*03cc*/ 	.word	0x00000180
        /*03d0*/ 	.short	0x0100
        /*03d2*/ 	.byte	0x09
	.zero		1


	//   ....[46]....
        /*03d4*/ 	.word	0x00000d10
        /*03d8*/ 	.word	0x000000ff
        /*03dc*/ 	.word	0x00000168
        /*03e0*/ 	.short	0x0100
        /*03e2*/ 	.byte	0x09
	.zero		1


	//   ....[47]....
        /*03e4*/ 	.word	0x00000d20
        /*03e8*/ 	.word	0x000000ff
        /*03ec*/ 	.word	0x00000188
        /*03f0*/ 	.short	0x0100
        /*03f2*/ 	.byte	0x09
	.zero		1


	//   ....[48]....
        /*03f4*/ 	.word	0x00000d30
        /*03f8*/ 	.word	0x000000ff
        /*03fc*/ 	.word	0x00000170
        /*0400*/ 	.short	0x0100
        /*0402*/ 	.byte	0x09
	.zero		1


	//   ....[49]....
        /*0404*/ 	.word	0x00000d40
        /*0408*/ 	.word	0x000000ff
        /*040c*/ 	.word	0x00000190
        /*0410*/ 	.short	0x0100
        /*0412*/ 	.byte	0x09
	.zero		1


	//   ....[50]....
        /*0414*/ 	.word	0x00000d50
        /*0418*/ 	.word	0x000000ff
        /*041c*/ 	.word	0x00000178
        /*0420*/ 	.short	0x0100
        /*0422*/ 	.byte	0x09
	.zero		1


	//   ....[51]....
        /*0424*/ 	.word	0x00000d60
        /*0428*/ 	.word	0x000000ff
        /*042c*/ 	.word	0x00000198
        /*0430*/ 	.short	0x0100
        /*0432*/ 	.byte	0x09
	.zero		1


	//   ....[52]....
        /*0434*/ 	.word	0x00000e50
        /*0438*/ 	.word	0x000000ff
        /*043c*/ 	.word	0x000001a0
        /*0440*/ 	.short	0x0100
        /*0442*/ 	.byte	0x08
	.zero		1


	//   ....[53]....
        /*0444*/ 	.word	0x00000e60
        /*0448*/ 	.word	0x000000ff
        /*044c*/ 	.word	0x000001b0
        /*0450*/ 	.short	0x0100
        /*0452*/ 	.byte	0x08
	.zero		1


	//   ....[54]....
        /*0454*/ 	.word	0x00000e70
        /*0458*/ 	.word	0x000000ff
        /*045c*/ 	.word	0x000001a8
        /*0460*/ 	.short	0x0100
        /*0462*/ 	.byte	0x08
	.zero		1


	//   ....[55]....
        /*0464*/ 	.word	0x00000e80
        /*0468*/ 	.word	0x000000ff
        /*046c*/ 	.word	0x000001b8
        /*0470*/ 	.short	0x0100
        /*0472*/ 	.byte	0x08
	.zero		1


	//   ....[56]....
        /*0474*/ 	.word	0x00000f70
        /*0478*/ 	.word	0x000000ff
        /*047c*/ 	.word	0x000001c0
        /*0480*/ 	.short	0x0100
        /*0482*/ 	.byte	0x06
	.zero		1


	//   ....[57]....
        /*0484*/ 	.word	0x00001980
        /*0488*/ 	.word	0x00000003
        /*048c*/ 	.word	0x000001b0
        /*0490*/ 	.short	0x010a
        /*0492*/ 	.byte	0xff
	.zero		1


	//   ....[58]....
        /*0494*/ 	.word	0x000019b0
        /*0498*/ 	.word	0x00000003
        /*049c*/ 	.word	0x000001a0
        /*04a0*/ 	.short	0x0101
        /*04a2*/ 	.byte	0xff
	.zero		1


	//   ....[59]....
        /*04a4*/ 	.word	0x00001ab0
        /*04a8*/ 	.word	0x000000ff
        /*04ac*/ 	.word	0x00000090
        /*04b0*/ 	.short	0x010a
        /*04b2*/ 	.byte	0x08
	.zero		1


	//   ....[60]....
        /*04b4*/ 	.word	0x00001b80
        /*04b8*/ 	.word	0x000000ff
        /*04bc*/ 	.word	0x00000090
        /*04c0*/ 	.short	0x010a
        /*04c2*/ 	.byte	0x21
	.zero		1


	//   ....[61]....
        /*04c4*/ 	.word	0x00001d30
        /*04c8*/ 	.word	0x000000ff
        /*04cc*/ 	.word	0x00000090
        /*04d0*/ 	.short	0x010a
        /*04d2*/ 	.byte	0x08
	.zero		1


	//   ....[62]....
        /*04d4*/ 	.word	0x00001e30
        /*04d8*/ 	.word	0x000000ff
        /*04dc*/ 	.word	0x00000138
        /*04e0*/ 	.short	0x0101
        /*04e2*/ 	.byte	0x04
	.zero		1


	//   ....[63]....
        /*04e4*/ 	.word	0x00001e50
        /*04e8*/ 	.word	0x000000ff
        /*04ec*/ 	.word	0x00000090
        /*04f0*/ 	.short	0x010a
        /*04f2*/ 	.byte	0x08
	.zero		1


	//   ....[64]....
        /*04f4*/ 	.word	0x00001ed0
        /*04f8*/ 	.word	0x000000ff
        /*04fc*/ 	.word	0x00000090
        /*0500*/ 	.short	0x010a
        /*0502*/ 	.byte	0x11
	.zero		1


	//   ....[65]....
        /*0504*/ 	.word	0x00002060
        /*0508*/ 	.word	0x000000ff
        /*050c*/ 	.word	0x00000090
        /*0510*/ 	.short	0x010a
        /*0512*/ 	.byte	0x08
	.zero		1


	//   ....[66]....
        /*0514*/ 	.word	0x000021b0
        /*0518*/ 	.word	0x00000002
        /*051c*/ 	.word	0x00000140
        /*0520*/ 	.short	0x010a
        /*0522*/ 	.byte	0xff
	.zero		1


	//   ....[67]....
        /*0524*/ 	.word	0x00002270
        /*0528*/ 	.word	0x00000002
        /*052c*/ 	.word	0x00000000
        /*0530*/ 	.short	0x0101
        /*0532*/ 	.byte	0xff
	.zero		1


	//   ....[68]....
        /*0534*/ 	.word	0x000027d0
        /*0538*/ 	.word	0x000000ff
        /*053c*/ 	.word	0x00000000
        /*0540*/ 	.short	0x010a
        /*0542*/ 	.byte	0x05
	.zero		1


	//   ....[69]....
        /*0544*/ 	.word	0x00002860
        /*0548*/ 	.word	0x000000ff
        /*054c*/ 	.word	0x00000000
        /*0550*/ 	.short	0x010a
        /*0552*/ 	.byte	0x05
	.zero		1


	//   ....[70]....
        /*0554*/ 	.word	0x000028f0
        /*0558*/ 	.word	0x000000ff
        /*055c*/ 	.word	0x00000000
        /*0560*/ 	.short	0x010a
        /*0562*/ 	.byte	0x05
	.zero		1


	//   ....[71]....
        /*0564*/ 	.word	0x00002980
        /*0568*/ 	.word	0x000000ff
        /*056c*/ 	.word	0x00000000
        /*0570*/ 	.short	0x010a
        /*0572*/ 	.byte	0x05
	.zero		1


	//   ....[72]....
        /*0574*/ 	.word	0x00002a10
        /*0578*/ 	.word	0x000000ff
        /*057c*/ 	.word	0x00000000
        /*0580*/ 	.short	0x010a
        /*0582*/ 	.byte	0x05
	.zero		1


	//   ....[73]....
        /*0584*/ 	.word	0x00002aa0
        /*0588*/ 	.word	0x000000ff
        /*058c*/ 	.word	0x00000000
        /*0590*/ 	.short	0x010a
        /*0592*/ 	.byte	0x05
	.zero		1


	//   ....[74]....
        /*0594*/ 	.word	0x00002b30
        /*0598*/ 	.word	0x000000ff
        /*059c*/ 	.word	0x00000000
        /*05a0*/ 	.short	0x010a
        /*05a2*/ 	.byte	0x05
	.zero		1


	//   ....[75]....
        /*05a4*/ 	.word	0x00002bc0
        /*05a8*/ 	.word	0x000000ff
        /*05ac*/ 	.word	0x00000000
        /*05b0*/ 	.short	0x010a
        /*05b2*/ 	.byte	0x05
	.zero		1


	//   ....[76]....
        /*05b4*/ 	.word	0x00002c50
        /*05b8*/ 	.word	0x000000ff
        /*05bc*/ 	.word	0x00000000
        /*05c0*/ 	.short	0x010a
        /*05c2*/ 	.byte	0x05
	.zero		1


	//   ....[77]....
        /*05c4*/ 	.word	0x00002ce0
        /*05c8*/ 	.word	0x000000ff
        /*05cc*/ 	.word	0x00000000
        /*05d0*/ 	.short	0x010a
        /*05d2*/ 	.byte	0x05
	.zero		1


	//   ....[78]....
        /*05d4*/ 	.word	0x00002d70
        /*05d8*/ 	.word	0x000000ff
        /*05dc*/ 	.word	0x00000000
        /*05e0*/ 	.short	0x010a
        /*05e2*/ 	.byte	0x05
	.zero		1


	//   ....[79]....
        /*05e4*/ 	.word	0x00002e00
        /*05e8*/ 	.word	0x000000ff
        /*05ec*/ 	.word	0x00000000
        /*05f0*/ 	.short	0x010a
        /*05f2*/ 	.byte	0x05
	.zero		1


	//   ....[80]....
        /*05f4*/ 	.word	0x00002e90
        /*05f8*/ 	.word	0x000000ff
        /*05fc*/ 	.word	0x00000000
        /*0600*/ 	.short	0x010a
        /*0602*/ 	.byte	0x05
	.zero		1


	//   ....[81]....
        /*0604*/ 	.word	0x00002f20
        /*0608*/ 	.word	0x000000ff
        /*060c*/ 	.word	0x00000000
        /*0610*/ 	.short	0x010a
        /*0612*/ 	.byte	0x05
	.zero		1


	//   ....[82]....
        /*0614*/ 	.word	0x00002fb0
        /*0618*/ 	.word	0x000000ff
        /*061c*/ 	.word	0x00000000
        /*0620*/ 	.short	0x010a
        /*0622*/ 	.byte	0x05
	.zero		1


	//   ....[83]....
        /*0624*/ 	.word	0x00003040
        /*0628*/ 	.word	0x000000ff
        /*062c*/ 	.word	0x00000000
        /*0630*/ 	.short	0x010a
        /*0632*/ 	.byte	0x05
	.zero		1


	//   ....[84]....
        /*0634*/ 	.word	0x000030d0
        /*0638*/ 	.word	0x000000ff
        /*063c*/ 	.word	0x00000000
        /*0640*/ 	.short	0x010a
        /*0642*/ 	.byte	0x05
	.zero		1


	//   ....[85]....
        /*0644*/ 	.word	0x00003170
        /*0648*/ 	.word	0x00000000
        /*064c*/ 	.word	0x00000000
        /*0650*/ 	.short	0x010a
        /*0652*/ 	.byte	0xff
	.zero		1


	//   ....[86]....
        /*0654*/ 	.word	0x000032a0
        /*0658*/ 	.word	0x00000000
        /*065c*/ 	.word	0x000001a0
        /*0660*/ 	.short	0x010a
        /*0662*/ 	.byte	0xff
	.zero		1


	//   ....[87]....
        /*0664*/ 	.word	0x00003310
        /*0668*/ 	.word	0x00000004
        /*066c*/ 	.word	0x00000000
        /*0670*/ 	.short	0x0101
        /*0672*/ 	.byte	0xff
	.zero		1


	//   ....[88]....
        /*0674*/ 	.word	0x00003330
        /*0678*/ 	.word	0x000000ff
        /*067c*/ 	.word	0x00000150
        /*0680*/ 	.short	0x010a
        /*0682*/ 	.byte	0x05
	.zero		1


	//   ....[89]....
        /*0684*/ 	.word	0x00003450
        /*0688*/ 	.word	0x00000000
        /*068c*/ 	.word	0x00000140
        /*0690*/ 	.short	0x010a
        /*0692*/ 	.byte	0xff
	.zero		1


	//   ....[90]....
        /*0694*/ 	.word	0x00003550
        /*0698*/ 	.word	0x00000000
        /*069c*/ 	.word	0x00000000
        /*06a0*/ 	.short	0x0101
        /*06a2*/ 	.byte	0xff
	.zero		1


	//   ....[91]....
        /*06a4*/ 	.word	0x000035e0
        /*06a8*/ 	.word	0x000000ff
        /*06ac*/ 	.word	0x00000150
        /*06b0*/ 	.short	0x0106
        /*06b2*/ 	.byte	0x05
	.zero		1


	//   ....[92]....
        /*06b4*/ 	.word	0x00003600
        /*06b8*/ 	.word	0x000000ff
        /*06bc*/ 	.word	0x00000150
        /*06c0*/ 	.short	0x010a
        /*06c2*/ 	.byte	0x05
	.zero		1


	//   ....[93]....
        /*06c4*/ 	.word	0x00003690
        /*06c8*/ 	.word	0x000000ff
        /*06cc*/ 	.word	0x00000150
        /*06d0*/ 	.short	0x0106
        /*06d2*/ 	.byte	0x04
	.zero		1


	//   ....[94]....
        /*06d4*/ 	.word	0x000036d0
        /*06d8*/ 	.word	0x00000000
        /*06dc*/ 	.word	0x00000150
        /*06e0*/ 	.short	0x010a
        /*06e2*/ 	.byte	0xff
	.zero		1


	//   ....[95]....
        /*06e4*/ 	.word	0x00003910
        /*06e8*/ 	.word	0x000000ff
        /*06ec*/ 	.word	0x00000008
        /*06f0*/ 	.short	0x010a
        /*06f2*/ 	.byte	0x06
	.zero		1


	//   ....[96]....
        /*06f4*/ 	.word	0x00003930
        /*06f8*/ 	.word	0x000000ff
        /*06fc*/ 	.word	0x00000008
        /*0700*/ 	.short	0x010a
        /*0702*/ 	.byte	0x06
	.zero		1


	//   ....[97]....
        /*0704*/ 	.word	0x00003ac0
        /*0708*/ 	.word	0x000000ff
        /*070c*/ 	.word	0x00000008
        /*0710*/ 	.short	0x010a
        /*0712*/ 	.byte	0x06
	.zero		1


	//   ....[98]....
        /*0714*/ 	.word	0x00003ae0
        /*0718*/ 	.word	0x000000ff
        /*071c*/ 	.word	0x00000008
        /*0720*/ 	.short	0x010a
        /*0722*/ 	.byte	0x06
	.zero		1


	//   ....[99]....
        /*0724*/ 	.word	0x00003ba0
        /*0728*/ 	.word	0x000000ff
        /*072c*/ 	.word	0x00000000
        /*0730*/ 	.short	0x0101
        /*0732*/ 	.byte	0x07
	.zero		1


	//   ....[100]....
        /*0734*/ 	.word	0x00003ee0
        /*0738*/ 	.word	0x00000000
        /*073c*/ 	.word	0x00000140
        /*0740*/ 	.short	0x010a
        /*0742*/ 	.byte	0xff
	.zero		1


	//   ....[101]....
        /*0744*/ 	.word	0x00003fa0
        /*0748*/ 	.word	0x00000000
        /*074c*/ 	.word	0x00000000
        /*0750*/ 	.short	0x0101
        /*0752*/ 	.byte	0xff
	.zero		1


	//   ....[102]....
        /*0754*/ 	.word	0x00004060
        /*0758*/ 	.word	0x000000ff
        /*075c*/ 	.word	0x00000000
        /*0760*/ 	.short	0x010a
        /*0762*/ 	.byte	0x08
	.zero		1


	//   ....[103]....
        /*0764*/ 	.word	0x00004070
        /*0768*/ 	.word	0x000000ff
        /*076c*/ 	.word	0x00000180
        /*0770*/ 	.short	0x010a
        /*0772*/ 	.byte	0x09
	.zero		1


	//   ....[104]....
        /*0774*/ 	.word	0x00004120
        /*0778*/ 	.word	0x000000ff
        /*077c*/ 	.word	0x00000000
        /*0780*/ 	.short	0x010a
        /*0782*/ 	.byte	0x08
	.zero		1


	//   ....[105]....
        /*0784*/ 	.word	0x00004250
        /*0788*/ 	.word	0x000000ff
        /*078c*/ 	.word	0x00000000
        /*0790*/ 	.short	0x010a
        /*0792*/ 	.byte	0x1e
	.zero		1


	//   ....[106]....
        /*0794*/ 	.word	0x00004550
        /*0798*/ 	.word	0x000000ff
        /*079c*/ 	.word	0x00000000
        /*07a0*/ 	.short	0x010a
        /*07a2*/ 	.byte	0x08
	.zero		1


	//   ....[107]....
        /*07a4*/ 	.word	0x000045e0
        /*07a8*/ 	.word	0x000000ff
        /*07ac*/ 	.word	0x00000000
        /*07b0*/ 	.short	0x010a
        /*07b2*/ 	.byte	0x08
	.zero		1


	//   ....[108]....
        /*07b4*/ 	.word	0x00004670
        /*07b8*/ 	.word	0x000000ff
        /*07bc*/ 	.word	0x00000000
        /*07c0*/ 	.short	0x010a
        /*07c2*/ 	.byte	0x08
	.zero		1


	//   ....[109]....
        /*07c4*/ 	.word	0x00004710
        /*07c8*/ 	.word	0x00000000
        /*07cc*/ 	.word	0x00000000
        /*07d0*/ 	.short	0x010a
        /*07d2*/ 	.byte	0xff
	.zero		1


	//   ....[110]....
        /*07d4*/ 	.word	0x00004750
        /*07d8*/ 	.word	0x00000000
        /*07dc*/ 	.word	0x00000000
        /*07e0*/ 	.short	0x010a
        /*07e2*/ 	.byte	0xff
	.zero		1


	//   ....[111]....
        /*07e4*/ 	.word	0x000047c0
        /*07e8*/ 	.word	0x000000ff
        /*07ec*/ 	.word	0x00000000
        /*07f0*/ 	.short	0x0101
        /*07f2*/ 	.byte	0x05
	.zero		1


	//   ....[112]....
        /*07f4*/ 	.word	0x00004800
        /*07f8*/ 	.word	0x000000ff
        /*07fc*/ 	.word	0x000001c0
        /*0800*/ 	.short	0x010a
        /*0802*/ 	.byte	0x07
	.zero		1


	//   ....[113]....
        /*0804*/ 	.word	0x00004850
        /*0808*/ 	.word	0x000000ff
        /*080c*/ 	.word	0x00000000
        /*0810*/ 	.short	0x0101
        /*0812*/ 	.byte	0x05
	.zero		1


	//   ....[114]....
        /*0814*/ 	.word	0x00004c60
        /*0818*/ 	.word	0x00000000
        /*081c*/ 	.word	0x00000140
        /*0820*/ 	.short	0x010a
        /*0822*/ 	.byte	0xff
	.zero		1


	//   ....[115]....
        /*0824*/ 	.word	0x00004d50
        /*0828*/ 	.word	0x00000000
        /*082c*/ 	.word	0x00000000
        /*0830*/ 	.short	0x0101
        /*0832*/ 	.byte	0xff
	.zero		1


	//   ....[116]....
        /*0834*/ 	.word	0x00005070
        /*0838*/ 	.word	0x000000ff
        /*083c*/ 	.word	0x00000138
        /*0840*/ 	.short	0x010a
        /*0842*/ 	.byte	0x06
	.zero		1


	//   ....[117]....
        /*0844*/ 	.word	0x000051f0
        /*0848*/ 	.word	0x000000ff
        /*084c*/ 	.word	0x00000128
        /*0850*/ 	.short	0x010a
        /*0852*/ 	.byte	0x06
	.zero		1


	//   ....[118]....
        /*0854*/ 	.word	0x00005520
        /*0858*/ 	.word	0x000000ff
        /*085c*/ 	.word	0x00000120
        /*0860*/ 	.short	0x010b
        /*0862*/ 	.byte	0x06
	.zero		1


	//   ....[119]....
        /*0864*/ 	.word	0x00005540
        /*0868*/ 	.word	0x000000ff
        /*086c*/ 	.word	0x00000000
        /*0870*/ 	.short	0x0101
        /*0872*/ 	.byte	0x25
	.zero		1


	//   ....[120]....
        /*0874*/ 	.word	0x00005580
        /*0878*/ 	.word	0x00000000
        /*087c*/ 	.word	0x00000128
        /*0880*/ 	.short	0x010a
        /*0882*/ 	.byte	0xff
	.zero		1


	//   ....[121]....
        /*0884*/ 	.word	0x000058f0
        /*0888*/ 	.word	0x00000000
        /*088c*/ 	.word	0x00000140
        /*0890*/ 	.short	0x010a
        /*0892*/ 	.byte	0xff
	.zero		1


	//   ....[122]....
        /*0894*/ 	.word	0x00005a00
        /*0898*/ 	.word	0x00000000
        /*089c*/ 	.word	0x00000000
        /*08a0*/ 	.short	0x0101
        /*08a2*/ 	.byte	0xff
	.zero		1


	//   ....[123]....
        /*08a4*/ 	.word	0x00006370
        /*08a8*/ 	.word	0x000000ff
        /*08ac*/ 	.word	0x00000120
        /*08b0*/ 	.short	0x010a
        /*08b2*/ 	.byte	0x2b
	.zero		1


	//   ....[124]....
        /*08b4*/ 	.word	0x00006380
        /*08b8*/ 	.word	0x00000071
        /*08bc*/ 	.word	0x00000160
        /*08c0*/ 	.short	0x010a
        /*08c2*/ 	.byte	0xff
	.zero		1


	//   ....[125]....
        /*08c4*/ 	.word	0x000064d0
        /*08c8*/ 	.word	0x000000ff
        /*08cc*/ 	.word	0x00000120
        /*08d0*/ 	.short	0x010a
        /*08d2*/ 	.byte	0x2b
	.zero		1


	//   ....[126]....
        /*08d4*/ 	.word	0x000065b0
        /*08d8*/ 	.word	0x000000ff
        /*08dc*/ 	.word	0x00000000
        /*08e0*/ 	.short	0x0101
        /*08e2*/ 	.byte	0x04
	.zero		1


	//   ....[127]....
        /*08e4*/ 	.word	0x00006610
        /*08e8*/ 	.word	0x00000071
        /*08ec*/ 	.word	0x00000160
        /*08f0*/ 	.short	0x010a
        /*08f2*/ 	.byte	0xff
	.zero		1


	//   ....[128]....
        /*08f4*/ 	.word	0x00006870
        /*08f8*/ 	.word	0x00000071
        /*08fc*/ 	.word	0x00000000
        /*0900*/ 	.short	0x0101
        /*0902*/ 	.byte	0xff
	.zero		1


	//   ....[129]....
        /*0904*/ 	.word	0x000072c0
        /*0908*/ 	.word	0x00000003
        /*090c*/ 	.word	0x000001b0
        /*0910*/ 	.short	0x010a
        /*0912*/ 	.byte	0xff
	.zero		1


	//   ....[130]....
        /*0914*/ 	.word	0x00007320
        /*0918*/ 	.word	0x00000002
        /*091c*/ 	.word	0x00000090
        /*0920*/ 	.short	0x010a
        /*0922*/ 	.byte	0xff
	.zero		1


	//   ....[131]....
        /*0924*/ 	.word	0x00007380
        /*0928*/ 	.word	0x00000002
        /*092c*/ 	.word	0x00000090
        /*0930*/ 	.short	0x010a
        /*0932*/ 	.byte	0xff
	.zero		1


	//   ....[132]....
        /*0934*/ 	.word	0x000073d0
        /*0938*/ 	.word	0x00000002
        /*093c*/ 	.word	0x00000140
        /*0940*/ 	.short	0x010a
        /*0942*/ 	.byte	0xff
	.zero		1


	//   ....[133]....
        /*0944*/ 	.word	0x00007430
        /*0948*/ 	.word	0x00000000
        /*094c*/ 	.word	0x00000000
        /*0950*/ 	.short	0x010a
        /*0952*/ 	.byte	0xff
	.zero		1


	//   ....[134]....
        /*0954*/ 	.word	0x00007490
        /*0958*/ 	.word	0x00000000
        /*095c*/ 	.word	0x00000000
        /*0960*/ 	.short	0x010a
        /*0962*/ 	.byte	0xff
	.zero		1


	//   ....[135]....
        /*0964*/ 	.word	0x000074f0
        /*0968*/ 	.word	0x00000000
        /*096c*/ 	.word	0x00000000
        /*0970*/ 	.short	0x010a
        /*0972*/ 	.byte	0xff
	.zero		1


	//   ....[136]....
        /*0974*/ 	.word	0x00007550
        /*0978*/ 	.word	0x00000000
        /*097c*/ 	.word	0x00000000
        /*0980*/ 	.short	0x010a
        /*0982*/ 	.byte	0xff
	.zero		1


	//   ....[137]....
        /*0984*/ 	.word	0x000075b0
        /*0988*/ 	.word	0x00000000
        /*098c*/ 	.word	0x00000000
        /*0990*/ 	.short	0x010a
        /*0992*/ 	.byte	0xff
	.zero		1


	//   ....[138]....
        /*0994*/ 	.word	0x00007610
        /*0998*/ 	.word	0x00000000
        /*099c*/ 	.word	0x00000000
        /*09a0*/ 	.short	0x010a
        /*09a2*/ 	.byte	0xff
	.zero		1


	//   ....[139]....
        /*09a4*/ 	.word	0x00007670
        /*09a8*/ 	.word	0x00000000
        /*09ac*/ 	.word	0x00000000
        /*09b0*/ 	.short	0x010a
        /*09b2*/ 	.byte	0xff
	.zero		1


	//   ....[140]....
        /*09b4*/ 	.word	0x000076d0
        /*09b8*/ 	.word	0x00000000
        /*09bc*/ 	.word	0x00000000
        /*09c0*/ 	.short	0x010a
        /*09c2*/ 	.byte	0xff
	.zero		1


	//   ....[141]....
        /*09c4*/ 	.word	0x00007730
        /*09c8*/ 	.word	0x00000000
        /*09cc*/ 	.word	0x00000000
        /*09d0*/ 	.short	0x010a
        /*09d2*/ 	.byte	0xff
	.zero		1


	//   ....[142]....
        /*09d4*/ 	.word	0x00007790
        /*09d8*/ 	.word	0x00000000
        /*09dc*/ 	.word	0x00000000
        /*09e0*/ 	.short	0x010a
        /*09e2*/ 	.byte	0xff
	.zero		1


	//   ....[143]....
        /*09e4*/ 	.word	0x000077f0
        /*09e8*/ 	.word	0x00000000
        /*09ec*/ 	.word	0x00000000
        /*09f0*/ 	.short	0x010a
        /*09f2*/ 	.byte	0xff
	.zero		1


	//   ....[144]....
        /*09f4*/ 	.word	0x00007850
        /*09f8*/ 	.word	0x00000000
        /*09fc*/ 	.word	0x00000000
        /*0a00*/ 	.short	0x010a
        /*0a02*/ 	.byte	0xff
	.zero		1


	//   ....[145]....
        /*0a04*/ 	.word	0x000078b0
        /*0a08*/ 	.word	0x00000000
        /*0a0c*/ 	.word	0x00000000
        /*0a10*/ 	.short	0x010a
        /*0a12*/ 	.byte	0xff
	.zero		1


	//   ....[146]....
        /*0a14*/ 	.word	0x00007910
        /*0a18*/ 	.word	0x00000000
        /*0a1c*/ 	.word	0x00000000
        /*0a20*/ 	.short	0x010a
        /*0a22*/ 	.byte	0xff
	.zero		1


	//   ....[147]....
        /*0a24*/ 	.word	0x00007970
        /*0a28*/ 	.word	0x00000000
        /*0a2c*/ 	.word	0x00000000
        /*0a30*/ 	.short	0x010a
        /*0a32*/ 	.byte	0xff
	.zero		1


	//   ....[148]....
        /*0a34*/ 	.word	0x000079d0
        /*0a38*/ 	.word	0x00000000
        /*0a3c*/ 	.word	0x00000000
        /*0a40*/ 	.short	0x010a
        /*0a42*/ 	.byte	0xff
	.zero		1


	//   ....[149]....
        /*0a44*/ 	.word	0x00007a30
        /*0a48*/ 	.word	0x00000000
        /*0a4c*/ 	.word	0x00000000
        /*0a50*/ 	.short	0x010a
        /*0a52*/ 	.byte	0xff
	.zero		1


	//   ....[150]....
        /*0a54*/ 	.word	0x00007a80
        /*0a58*/ 	.word	0x00000000
        /*0a5c*/ 	.word	0x000001a0
        /*0a60*/ 	.short	0x010a
        /*0a62*/ 	.byte	0xff
	.zero		1


	//   ....[151]....
        /*0a64*/ 	.word	0x00007ae0
        /*0a68*/ 	.word	0x00000000
        /*0a6c*/ 	.word	0x00000150
        /*0a70*/ 	.short	0x010a
        /*0a72*/ 	.byte	0xff
	.zero		1


	//   ....[152]....
        /*0a74*/ 	.word	0x00007b30
        /*0a78*/ 	.word	0x00000000
        /*0a7c*/ 	.word	0x00000140
        /*0a80*/ 	.short	0x010a
        /*0a82*/ 	.byte	0xff
	.zero		1


	//   ....[153]....
        /*0a84*/ 	.word	0x00007b90
        /*0a88*/ 	.word	0x00000000
        /*0a8c*/ 	.word	0x00000150
        /*0a90*/ 	.short	0x010a
        /*0a92*/ 	.byte	0xff
	.zero		1


	//   ....[154]....
        /*0a94*/ 	.word	0x00007bf0
        /*0a98*/ 	.word	0x00000004
        /*0a9c*/ 	.word	0x00000008
        /*0aa0*/ 	.short	0x010a
        /*0aa2*/ 	.byte	0xff
	.zero		1


	//   ....[155]....
        /*0aa4*/ 	.word	0x00007cd0
        /*0aa8*/ 	.word	0x00000002
        /*0aac*/ 	.word	0x00000008
        /*0ab0*/ 	.short	0x010a
        /*0ab2*/ 	.byte	0xff
	.zero		1


	//   ....[156]....
        /*0ab4*/ 	.word	0x00007d20
        /*0ab8*/ 	.word	0x00000000
        /*0abc*/ 	.word	0x00000140
        /*0ac0*/ 	.short	0x010a
        /*0ac2*/ 	.byte	0xff
	.zero		1


	//   ....[157]....
        /*0ac4*/ 	.word	0x00007d80
        /*0ac8*/ 	.word	0x00000000
        /*0acc*/ 	.word	0x00000180
        /*0ad0*/ 	.short	0x010a
        /*0ad2*/ 	.byte	0xff
	.zero		1


	//   ....[158]....
        /*0ad4*/ 	.word	0x00007de0
        /*0ad8*/ 	.word	0x00000000
        /*0adc*/ 	.word	0x00000000
        /*0ae0*/ 	.short	0x010a
        /*0ae2*/ 	.byte	0xff
	.zero		1


	//   ....[159]....
        /*0ae4*/ 	.word	0x00007e40
        /*0ae8*/ 	.word	0x00000000
        /*0aec*/ 	.word	0x00000000
        /*0af0*/ 	.short	0x010a
        /*0af2*/ 	.byte	0xff
	.zero		1


	//   ....[160]....
        /*0af4*/ 	.word	0x00007ea0
        /*0af8*/ 	.word	0x00000000
        /*0afc*/ 	.word	0x00000000
        /*0b00*/ 	.short	0x010a
        /*0b02*/ 	.byte	0xff
	.zero		1


	//   ....[161]....
        /*0b04*/ 	.word	0x00007f00
        /*0b08*/ 	.word	0x00000000
        /*0b0c*/ 	.word	0x00000000
        /*0b10*/ 	.short	0x010a
        /*0b12*/ 	.byte	0xff
	.zero		1


	//   ....[162]....
        /*0b14*/ 	.word	0x00007f60
        /*0b18*/ 	.word	0x00000000
        /*0b1c*/ 	.word	0x000001c0
        /*0b20*/ 	.short	0x010a
        /*0b22*/ 	.byte	0xff
	.zero		1


	//   ....[163]....
        /*0b24*/ 	.word	0x00007fb0
        /*0b28*/ 	.word	0x00000000
        /*0b2c*/ 	.word	0x00000140
        /*0b30*/ 	.short	0x010a
        /*0b32*/ 	.byte	0xff
	.zero		1


	//   ....[164]....
        /*0b34*/ 	.word	0x00008010
        /*0b38*/ 	.word	0x00000000
        /*0b3c*/ 	.word	0x00000138
        /*0b40*/ 	.short	0x010a
        /*0b42*/ 	.byte	0xff
	.zero		1


	//   ....[165]....
        /*0b44*/ 	.word	0x00008070
        /*0b48*/ 	.word	0x00000003
        /*0b4c*/ 	.word	0x00000128
        /*0b50*/ 	.short	0x010a
        /*0b52*/ 	.byte	0xff
	.zero		1


	//   ....[166]....
        /*0b54*/ 	.word	0x000080c0
        /*0b58*/ 	.word	0x00000000
        /*0b5c*/ 	.word	0x00000140
        /*0b60*/ 	.short	0x010a
        /*0b62*/ 	.byte	0xff
	.zero		1


	//   ....[167]....
        /*0b64*/ 	.word	0x00008120
        /*0b68*/ 	.word	0x00000000
        /*0b6c*/ 	.word	0x00000120
        /*0b70*/ 	.short	0x010a
        /*0b72*/ 	.byte	0xff
	.zero		1


	//   ....[168]....
        /*0b74*/ 	.word	0x00008170
        /*0b78*/ 	.word	0x00000071
        /*0b7c*/ 	.word	0x00000160
        /*0b80*/ 	.short	0x010a
        /*0b82*/ 	.byte	0xff
	.zero		1


	//----- nvinfo : EIATTR_NUM_MBARRIERS
	.align		4
.L_47:
        /*0b84*/ 	.byte	0x03, 0x38
        /*0b86*/ 	.short	0x0039


	//----- nvinfo : EIATTR_EXIT_INSTR_OFFSETS
	.align		4
        /*0b88*/ 	.byte	0x04, 0x1c
        /*0b8a*/ 	.short	(.L_49 - .L_48)


	//   ....[0]....
.L_48:
        /*0b8c*/ 	.word	0x000031a0


	//   ....[1]....
        /*0b90*/ 	.word	0x000036a0


	//   ....[2]....
        /*0b94*/ 	.word	0x00003700


	//   ....[3]....
        /*0b98*/ 	.word	0x00004a80


	//   ....[4]....
        /*0b9c*/ 	.word	0x000055b0


	//   ....[5]....
        /*0ba0*/ 	.word	0x000055f0


	//   ....[6]....
        /*0ba4*/ 	.word	0x000072b0


	//----- nvinfo : EIATTR_MAX_THREADS
	.align		4
.L_49:
        /*0ba8*/ 	.byte	0x04, 0x05
        /*0baa*/ 	.short	(.L_51 - .L_50)
.L_50:
        /*0bac*/ 	.word	0x00000100
        /*0bb0*/ 	.word	0x00000001
        /*0bb4*/ 	.word	0x00000001


	//----- nvinfo : EIATTR_CRS_STACK_SIZE
	.align		4
.L_51:
        /*0bb8*/ 	.byte	0x04, 0x1e
        /*0bba*/ 	.short	(.L_53 - .L_52)
.L_52:
        /*0bbc*/ 	.word	0x00000000


	//----- nvinfo : EIATTR_CBANK_PARAM_SIZE
	.align		4
.L_53:
        /*0bc0*/ 	.byte	0x03, 0x19
        /*0bc2*/ 	.short	0x0800


	//----- nvinfo : EIATTR_PARAM_CBANK
	.align		4
        /*0bc4*/ 	.byte	0x04, 0x0a
        /*0bc6*/ 	.short	(.L_55 - .L_54)
	.align		4
.L_54:
        /*0bc8*/ 	.word	index@(.nv.constant0._ZN7cutlass13device_kernelINS_4gemm6kernel13GemmUniversalIN4cute5tupleIJiiiiEEENS1_10collective13CollectiveMmaINS1_35MainloopSm100TmaUmmaWarpSpecializedILi18ELi2ELi4ENS5_IJNS4_1CILi2EEENSA_ILi1EEESC_EEEEENS5_IJNSA_ILi128EEENSA_ILi64EEESF_EEEaNS5_IJlSC_lEEEaSI_NS4_8TiledMMAINS4_8MMA_AtomIJNS4_21SM100_MMA_S8_2x1SM_SSIaaiLi128ELi64ELNS4_4UMMA5MajorE0ELSN_0ELNSM_8SaturateE0EEEEEENS4_6LayoutINS5_IJSC_SC_SC_EEENS5_IJNSA_ILi0EEEST_ST_EEEEENS5_IJNS4_10UnderscoreESW_SW_EEEEENS4_18SM100_TMA_2SM_LOADENS4_14ComposedLayoutINS4_7SwizzleILi3ELi4ELi3EEENS4_18smem_ptr_flag_bitsILi8EEENSR_INS5_IJNSA_ILi8EEESF_EEENS5_IJSF_SC_EEEEEEEvNS4_8identityESZ_S19_vS1A_EENS_8epilogue10collective18CollectiveEpilogueINS1C_23Sm100TmaWarpSpecializedILi1ELi1ELi32ELb0ELb0EEEJNS5_IJSG_SG_SF_EEENS5_IJNSR_ISG_SC_EES1I_EEEaSI_aSI_NS1C_6fusion15FusionCallbacksIS1G_NS1K_17LinearCombinationIaiaiLNS_15FloatRoundStyleE2EEES1H_S1J_JEEENS4_5SM1004TMEM4LOAD26SM100_TMEM_LOAD_32dp32b32xENS4_13SM90_TMA_LOADENS10_INS11_ILi2ELi4ELi3EEES14_NSR_INS5_IJS15_SG_EEENS5_IJSG_SC_EEEEEEENS4_39AutoVectorizingCopyWithAssumedAlignmentILi128EEENS4_14SM90_TMA_STOREES1Z_S21_S21_EEEvvEEEEvNT_6ParamsE)
        /*0bcc*/ 	.short	0x0380
        /*0bce*/ 	.short	0x0800


	//----- nvinfo : EIATTR_SW_WAR
	.align		4
.L_55:
        /*0bd0*/ 	.byte	0x04, 0x36
        /*0bd2*/ 	.short	(.L_57 - .L_56)
.L_56:
        /*0bd4*/ 	.word	0x00000008
.L_57:


//--------------------- .nv.callgraph             --------------------------
	.section	.nv.callgraph,"",@"SHT_CUDA_CALLGRAPH"
	.align	4
	.sectionentsize	8
	.align		4
        /*0000*/ 	.word	0x00000000
	.align		4
        /*0004*/ 	.word	0xffffffff
	.align		4
        /*0008*/ 	.word	index@(_ZN7cutlass13device_kernelINS_4gemm6kernel13GemmUniversalIN4cute5tupleIJiiiiEEENS1_10collective13CollectiveMmaINS1_35MainloopSm100TmaUmmaWarpSpecializedILi18ELi2ELi4ENS5_IJNS4_1CILi2EEENSA_ILi1EEESC_EEEEENS5_IJNSA_ILi128EEENSA_ILi64EEESF_EEEaNS5_IJlSC_lEEEaSI_NS4_8TiledMMAINS4_8MMA_AtomIJNS4_21SM100_MMA_S8_2x1SM_SSIaaiLi128ELi64ELNS4_4UMMA5MajorE0ELSN_0ELNSM_8SaturateE0EEEEEENS4_6LayoutINS5_IJSC_SC_SC_EEENS5_IJNSA_ILi0EEEST_ST_EEEEENS5_IJNS4_10UnderscoreESW_SW_EEEEENS4_18SM100_TMA_2SM_LOADENS4_14ComposedLayoutINS4_7SwizzleILi3ELi4ELi3EEENS4_18smem_ptr_flag_bitsILi8EEENSR_INS5_IJNSA_ILi8EEESF_EEENS5_IJSF_SC_EEEEEEEvNS4_8identityESZ_S19_vS1A_EENS_8epilogue10collective18CollectiveEpilogueINS1C_23Sm100TmaWarpSpecializedILi1ELi1ELi32ELb0ELb0EEEJNS5_IJSG_SG_SF_EEENS5_IJNSR_ISG_SC_EES1I_EEEaSI_aSI_NS1C_6fusion15FusionCallbacksIS1G_NS1K_17LinearCombinationIaiaiLNS_15FloatRoundStyleE2EEES1H_S1J_JEEENS4_5SM1004TMEM4LOAD26SM100_TMEM_LOAD_32dp32b32xENS4_13SM90_TMA_LOADENS10_INS11_ILi2ELi4ELi3EEES14_NSR_INS5_IJS15_SG_EEENS5_IJSG_SC_EEEEEEENS4_39AutoVectorizingCopyWithAssumedAlignmentILi128EEENS4_14SM90_TMA_STOREES1Z_S21_S21_EEEvvEEEEvNT_6ParamsE)
	.align		4
        /*000c*/ 	.word	index@(__assertfail)
	.align		4
        /*0010*/ 	.word	0x00000000
	.align		4
        /*0014*/ 	.word	0xfffffffe
	.align		4
        /*0018*/ 	.word	0x00000000
	.align		4
        /*001c*/ 	.word	0xfffffffd
	.align		4
        /*0020*/ 	.word	0x00000000
	.align		4
        /*0024*/ 	.word	0xfffffffc


//--------------------- .nv.constant4             --------------------------
	.section	.nv.constant4,"a",@progbits
	.align	8
	.align		8
.nv.constant4:
        /*0000*/ 	.dword	__assertfail
	.align		8
        /*0008*/ 	.dword	__unnamed_1
	.align		8
        /*0010*/ 	.dword	__unnamed_2
	.align		8
        /*0018*/ 	.dword	_ZN40_INTERNAL_ef83cf93_4_k_cu_48fc025d_102584cuda3std3__45__cpo5beginE
	.align		8
        /*0020*/ 	.dword	_ZN40_INTERNAL_ef83cf93_4_k_cu_48fc025d_102584cuda3std3__45__cpo3endE
	.align		8
        /*0028*/ 	.dword	_ZN40_INTERNAL_ef83cf93_4_k_cu_48fc025d_102584cuda3std3__45__cpo6cbeginE
	.align		8
        /*0030*/ 	.dword	_ZN40_INTERNAL_ef83cf93_4_k_cu_48fc025d_102584cuda3std3__45__cpo4cendE
	.align		8
        /*0038*/ 	.dword	_ZN40_INTERNAL_ef83cf93_4_k_cu_48fc025d_102584cuda3std3__442_GLOBAL__N__ef83cf93_4_k_cu_48fc025d_102586ignoreE
	.align		8
        /*0040*/ 	.dword	_ZN40_INTERNAL_ef83cf93_4_k_cu_48fc025d_102584cuda3std3__419piecewise_constructE
	.align		8
        /*0048*/ 	.dword	_ZN40_INTERNAL_ef83cf93_4_k_cu_48fc025d_102584cuda3std3__48in_placeE
	.align		8
        /*0050*/ 	.dword	_ZN40_INTERNAL_ef83cf93_4_k_cu_48fc025d_102584cuda3std6ranges3__45__cpo4swapE
	.align		8
        /*0058*/ 	.dword	_ZN40_INTERNAL_ef83cf93_4_k_cu_48fc025d_102584cuda3std6ranges3__45__cpo9iter_moveE
	.align		8
        /*0060*/ 	.dword	_ZN40_INTERNAL_ef83cf93_4_k_cu_48fc025d_102584cute7productE
	.align		8
        /*0068*/ 	.dword	_ZN40_INTERNAL_ef83cf93_4_k_cu_48fc025d_102584cute1_E
	.align		8
        /*0070*/ 	.dword	$str$25
	.align		8
        /*0078*/ 	.dword	$str$26
	.align		8
        /*0080*/ 	.dword	$str$27
	.align		8
        /*0088*/ 	.dword	$str$28


//--------------------- .text._ZN7cutlass13device_kernelINS_4gemm6kernel13GemmUniversalIN4cute5tupleIJiiiiEEENS1_10collective13CollectiveMmaINS1_35MainloopSm100TmaUmmaWarpSpecializedILi18ELi2ELi4ENS5_IJNS4_1CILi2EEENSA_ILi1EEESC_EEEEENS5_IJNSA_ILi128EEENSA_ILi64EEESF_EEEaNS5_IJlSC_lEEEaSI_NS4_8TiledMMAINS4_8MMA_AtomIJNS4_21SM100_MMA_S8_2x1SM_SSIaaiLi128ELi64ELNS4_4UMMA5MajorE0ELSN_0ELNSM_8SaturateE0EEEEEENS4_6LayoutINS5_IJSC_SC_SC_EEENS5_IJNSA_ILi0EEEST_ST_EEEEENS5_IJNS4_10UnderscoreESW_SW_EEEEENS4_18SM100_TMA_2SM_LOADENS4_14ComposedLayoutINS4_7SwizzleILi3ELi4ELi3EEENS4_18smem_ptr_flag_bitsILi8EEENSR_INS5_IJNSA_ILi8EEESF_EEENS5_IJSF_SC_EEEEEEEvNS4_8identityESZ_S19_vS1A_EENS_8epilogue10collective18CollectiveEpilogueINS1C_23Sm100TmaWarpSpecializedILi1ELi1ELi32ELb0ELb0EEEJNS5_IJSG_SG_SF_EEENS5_IJNSR_ISG_SC_EES1I_EEEaSI_aSI_NS1C_6fusion15FusionCallbacksIS1G_NS1K_17LinearCombinationIaiaiLNS_15FloatRoundStyleE2EEES1H_S1J_JEEENS4_5SM1004TMEM4LOAD26SM100_TMEM_LOAD_32dp32b32xENS4_13SM90_TMA_LOADENS10_INS11_ILi2ELi4ELi3EEES14_NSR_INS5_IJS15_SG_EEENS5_IJSG_SC_EEEEEEENS4_39AutoVectorizingCopyWithAssumedAlignmentILi128EEENS4_14SM90_TMA_STOREES1Z_S21_S21_EEEvvEEEEvNT_6ParamsE --------------------------
	.section	.text._ZN7cutlass13device_kernelINS_4gemm6kernel13GemmUniversalIN4cute5tupleIJiiiiEEENS1_10collective13CollectiveMmaINS1_35MainloopSm100TmaUmmaWarpSpecializedILi18ELi2ELi4ENS5_IJNS4_1CILi2EEENSA_ILi1EEESC_EEEEENS5_IJNSA_ILi128EEENSA_ILi64EEESF_EEEaNS5_IJlSC_lEEEaSI_NS4_8TiledMMAINS4_8MMA_AtomIJNS4_21SM100_MMA_S8_2x1SM_SSIaaiLi128ELi64ELNS4_4UMMA5MajorE0ELSN_0ELNSM_8SaturateE0EEEEEENS4_6LayoutINS5_IJSC_SC_SC_EEENS5_IJNSA_ILi0EEEST_ST_EEEEENS5_IJNS4_10UnderscoreESW_SW_EEEEENS4_18SM100_TMA_2SM_LOADENS4_14ComposedLayoutINS4_7SwizzleILi3ELi4ELi3EEENS4_18smem_ptr_flag_bitsILi8EEENSR_INS5_IJNSA_ILi8EEESF_EEENS5_IJSF_SC_EEEEEEEvNS4_8identityESZ_S19_vS1A_EENS_8epilogue10collective18CollectiveEpilogueINS1C_23Sm100TmaWarpSpecializedILi1ELi1ELi32ELb0ELb0EEEJNS5_IJSG_SG_SF_EEENS5_IJNSR_ISG_SC_EES1I_EEEaSI_aSI_NS1C_6fusion15FusionCallbacksIS1G_NS1K_17LinearCombinationIaiaiLNS_15FloatRoundStyleE2EEES1H_S1J_JEEENS4_5SM1004TMEM4LOAD26SM100_TMEM_LOAD_32dp32b32xENS4_13SM90_TMA_LOADENS10_INS11_ILi2ELi4ELi3EEES14_NSR_INS5_IJS15_SG_EEENS5_IJSG_SC_EEEEEEENS4_39AutoVectorizingCopyWithAssumedAlignmentILi128EEENS4_14SM90_TMA_STOREES1Z_S21_S21_EEEvvEEEEvNT_6ParamsE,"ax",@progbits
	.align	128
.text._ZN7cutlass13device_kernelINS_4gemm6kernel13GemmUniversalIN4cute5tupleIJiiiiEEENS1_10collective13CollectiveMmaINS1_35MainloopSm100TmaUmmaWarpSpecializedILi18ELi2ELi4ENS5_IJNS4_1CILi2EEENSA_ILi1EEESC_EEEEENS5_IJNSA_ILi128EEENSA_ILi64EEESF_EEEaNS5_IJlSC_lEEEaSI_NS4_8TiledMMAINS4_8MMA_AtomIJNS4_21SM100_MMA_S8_2x1SM_SSIaaiLi128ELi64ELNS4_4UMMA5MajorE0ELSN_0ELNSM_8SaturateE0EEEEEENS4_6LayoutINS5_IJSC_SC_SC_EEENS5_IJNSA_ILi0EEEST_ST_EEEEENS5_IJNS4_10UnderscoreESW_SW_EEEEENS4_18SM100_TMA_2SM_LOADENS4_14ComposedLayoutINS4_7SwizzleILi3ELi4ELi3EEENS4_18smem_ptr_flag_bitsILi8EEENSR_INS5_IJNSA_ILi8EEESF_EEENS5_IJSF_SC_EEEEEEEvNS4_8identityESZ_S19_vS1A_EENS_8epilogue10collective18CollectiveEpilogueINS1C_23Sm100TmaWarpSpecializedILi1ELi1ELi32ELb0ELb0EEEJNS5_IJSG_SG_SF_EEENS5_IJNSR_ISG_SC_EES1I_EEEaSI_aSI_NS1C_6fusion15FusionCallbacksIS1G_NS1K_17LinearCombinationIaiaiLNS_15FloatRoundStyleE2EEES1H_S1J_JEEENS4_5SM1004TMEM4LOAD26SM100_TMEM_LOAD_32dp32b32xENS4_13SM90_TMA_LOADENS10_INS11_ILi2ELi4ELi3EEES14_NSR_INS5_IJS15_SG_EEENS5_IJSG_SC_EEEEEEENS4_39AutoVectorizingCopyWithAssumedAlignmentILi128EEENS4_14SM90_TMA_STOREES1Z_S21_S21_EEEvvEEEEvNT_6ParamsE:
        .type           _ZN7cutlass13device_kernelINS_4gemm6kernel13GemmUniversalIN4cute5tupleIJiiiiEEENS1_10collective13CollectiveMmaINS1_35MainloopSm100TmaUmmaWarpSpecializedILi18ELi2ELi4ENS5_IJNS4_1CILi2EEENSA_ILi1EEESC_EEEEENS5_IJNSA_ILi128EEENSA_ILi64EEESF_EEEaNS5_IJlSC_lEEEaSI_NS4_8TiledMMAINS4_8MMA_AtomIJNS4_21SM100_MMA_S8_2x1SM_SSIaaiLi128ELi64ELNS4_4UMMA5MajorE0ELSN_0ELNSM_8SaturateE0EEEEEENS4_6LayoutINS5_IJSC_SC_SC_EEENS5_IJNSA_ILi0EEEST_ST_EEEEENS5_IJNS4_10UnderscoreESW_SW_EEEEENS4_18SM100_TMA_2SM_LOADENS4_14ComposedLayoutINS4_7SwizzleILi3ELi4ELi3EEENS4_18smem_ptr_flag_bitsILi8EEENSR_INS5_IJNSA_ILi8EEESF_EEENS5_IJSF_SC_EEEEEEEvNS4_8identityESZ_S19_vS1A_EENS_8epilogue10collective18CollectiveEpilogueINS1C_23Sm100TmaWarpSpecializedILi1ELi1ELi32ELb0ELb0EEEJNS5_IJSG_SG_SF_EEENS5_IJNSR_ISG_SC_EES1I_EEEaSI_aSI_NS1C_6fusion15FusionCallbacksIS1G_NS1K_17LinearCombinationIaiaiLNS_15FloatRoundStyleE2EEES1H_S1J_JEEENS4_5SM1004TMEM4LOAD26SM100_TMEM_LOAD_32dp32b32xENS4_13SM90_TMA_LOADENS10_INS11_ILi2ELi4ELi3EEES14_NSR_INS5_IJS15_SG_EEENS5_IJSG_SC_EEEEEEENS4_39AutoVectorizingCopyWithAssumedAlignmentILi128EEENS4_14SM90_TMA_STOREES1Z_S21_S21_EEEvvEEEEvNT_6ParamsE,@function
        .size           _ZN7cutlass13device_kernelINS_4gemm6kernel13GemmUniversalIN4cute5tupleIJiiiiEEENS1_10collective13CollectiveMmaINS1_35MainloopSm100TmaUmmaWarpSpecializedILi18ELi2ELi4ENS5_IJNS4_1CILi2EEENSA_ILi1EEESC_EEEEENS5_IJNSA_ILi128EEENSA_ILi64EEESF_EEEaNS5_IJlSC_lEEEaSI_NS4_8TiledMMAINS4_8MMA_AtomIJNS4_21SM100_MMA_S8_2x1SM_SSIaaiLi128ELi64ELNS4_4UMMA5MajorE0ELSN_0ELNSM_8SaturateE0EEEEEENS4_6LayoutINS5_IJSC_SC_SC_EEENS5_IJNSA_ILi0EEEST_ST_EEEEENS5_IJNS4_10UnderscoreESW_SW_EEEEENS4_18SM100_TMA_2SM_LOADENS4_14ComposedLayoutINS4_7SwizzleILi3ELi4ELi3EEENS4_18smem_ptr_flag_bitsILi8EEENSR_INS5_IJNSA_ILi8EEESF_EEENS5_IJSF_SC_EEEEEEEvNS4_8identityESZ_S19_vS1A_EENS_8epilogue10collective18CollectiveEpilogueINS1C_23Sm100TmaWarpSpecializedILi1ELi1ELi32ELb0ELb0EEEJNS5_IJSG_SG_SF_EEENS5_IJNSR_ISG_SC_EES1I_EEEaSI_aSI_NS1C_6fusion15FusionCallbacksIS1G_NS1K_17LinearCombinationIaiaiLNS_15FloatRoundStyleE2EEES1H_S1J_JEEENS4_5SM1004TMEM4LOAD26SM100_TMEM_LOAD_32dp32b32xENS4_13SM90_TMA_LOADENS10_INS11_ILi2ELi4ELi3EEES14_NSR_INS5_IJS15_SG_EEENS5_IJSG_SC_EEEEEEENS4_39AutoVectorizingCopyWithAssumedAlignmentILi128EEENS4_14SM90_TMA_STOREES1Z_S21_S21_EEEvvEEEEvNT_6ParamsE,(.L_x_192 - _ZN7cutlass13device_kernelINS_4gemm6kernel13GemmUniversalIN4cute5tupleIJiiiiEEENS1_10collective13CollectiveMmaINS1_35MainloopSm100TmaUmmaWarpSpecializedILi18ELi2ELi4ENS5_IJNS4_1CILi2EEENSA_ILi1EEESC_EEEEENS5_IJNSA_ILi128EEENSA_ILi64EEESF_EEEaNS5_IJlSC_lEEEaSI_NS4_8TiledMMAINS4_8MMA_AtomIJNS4_21SM100_MMA_S8_2x1SM_SSIaaiLi128ELi64ELNS4_4UMMA5MajorE0ELSN_0ELNSM_8SaturateE0EEEEEENS4_6LayoutINS5_IJSC_SC_SC_EEENS5_IJNSA_ILi0EEEST_ST_EEEEENS5_IJNS4_10UnderscoreESW_SW_EEEEENS4_18SM100_TMA_2SM_LOADENS4_14ComposedLayoutINS4_7SwizzleILi3ELi4ELi3EEENS4_18smem_ptr_flag_bitsILi8EEENSR_INS5_IJNSA_ILi8EEESF_EEENS5_IJSF_SC_EEEEEEEvNS4_8identityESZ_S19_vS1A_EENS_8epilogue10collective18CollectiveEpilogueINS1C_23Sm100TmaWarpSpecializedILi1ELi1ELi32ELb0ELb0EEEJNS5_IJSG_SG_SF_EEENS5_IJNSR_ISG_SC_EES1I_EEEaSI_aSI_NS1C_6fusion15FusionCallbacksIS1G_NS1K_17LinearCombinationIaiaiLNS_15FloatRoundStyleE2EEES1H_S1J_JEEENS4_5SM1004TMEM4LOAD26SM100_TMEM_LOAD_32dp32b32xENS4_13SM90_TMA_LOADENS10_INS11_ILi2ELi4ELi3EEES14_NSR_INS5_IJS15_SG_EEENS5_IJSG_SC_EEEEEEENS4_39AutoVectorizingCopyWithAssumedAlignmentILi128EEENS4_14SM90_TMA_STOREES1Z_S21_S21_EEEvvEEEEvNT_6ParamsE)
        .other          _ZN7cutlass13device_kernelINS_4gemm6kernel13GemmUniversalIN4cute5tupleIJiiiiEEENS1_10collective13CollectiveMmaINS1_35MainloopSm100TmaUmmaWarpSpecializedILi18ELi2ELi4ENS5_IJNS4_1CILi2EEENSA_ILi1EEESC_EEEEENS5_IJNSA_ILi128EEENSA_ILi64EEESF_EEEaNS5_IJlSC_lEEEaSI_NS4_8TiledMMAINS4_8MMA_AtomIJNS4_21SM100_MMA_S8_2x1SM_SSIaaiLi128ELi64ELNS4_4UMMA5MajorE0ELSN_0ELNSM_8SaturateE0EEEEEENS4_6LayoutINS5_IJSC_SC_SC_EEENS5_IJNSA_ILi0EEEST_ST_EEEEENS5_IJNS4_10UnderscoreESW_SW_EEEEENS4_18SM100_TMA_2SM_LOADENS4_14ComposedLayoutINS4_7SwizzleILi3ELi4ELi3EEENS4_18smem_ptr_flag_bitsILi8EEENSR_INS5_IJNSA_ILi8EEESF_EEENS5_IJSF_SC_EEEEEEEvNS4_8identityESZ_S19_vS1A_EENS_8epilogue10collective18CollectiveEpilogueINS1C_23Sm100TmaWarpSpecializedILi1ELi1ELi32ELb0ELb0EEEJNS5_IJSG_SG_SF_EEENS5_IJNSR_ISG_SC_EES1I_EEEaSI_aSI_NS1C_6fusion15FusionCallbacksIS1G_NS1K_17LinearCombinationIaiaiLNS_15FloatRoundStyleE2EEES1H_S1J_JEEENS4_5SM1004TMEM4LOAD26SM100_TMEM_LOAD_32dp32b32xENS4_13SM90_TMA_LOADENS10_INS11_ILi2ELi4ELi3EEES14_NSR_INS5_IJS15_SG_EEENS5_IJSG_SC_EEEEEEENS4_39AutoVectorizingCopyWithAssumedAlignmentILi128EEENS4_14SM90_TMA_STOREES1Z_S21_S21_EEEvvEEEEvNT_6ParamsE,@"STO_CUDA_ENTRY STV_DEFAULT"
_ZN7cutlass13device_kernelINS_4gemm6kernel13GemmUniversalIN4cute5tupleIJiiiiEEENS1_10collective13CollectiveMmaINS1_35MainloopSm100TmaUmmaWarpSpecializedILi18ELi2ELi4ENS5_IJNS4_1CILi2EEENSA_ILi1EEESC_EEEEENS5_IJNSA_ILi128EEENSA_ILi64EEESF_EEEaNS5_IJlSC_lEEEaSI_NS4_8TiledMMAINS4_8MMA_AtomIJNS4_21SM100_MMA_S8_2x1SM_SSIaaiLi128ELi64ELNS4_4UMMA5MajorE0ELSN_0ELNSM_8SaturateE0EEEEEENS4_6LayoutINS5_IJSC_SC_SC_EEENS5_IJNSA_ILi0EEEST_ST_EEEEENS5_IJNS4_10UnderscoreESW_SW_EEEEENS4_18SM100_TMA_2SM_LOADENS4_14ComposedLayoutINS4_7SwizzleILi3ELi4ELi3EEENS4_18smem_ptr_flag_bitsILi8EEENSR_INS5_IJNSA_ILi8EEESF_EEENS5_IJSF_SC_EEEEEEEvNS4_8identityESZ_S19_vS1A_EENS_8epilogue10collective18CollectiveEpilogueINS1C_23Sm100TmaWarpSpecializedILi1ELi1ELi32ELb0ELb0EEEJNS5_IJSG_SG_SF_EEENS5_IJNSR_ISG_SC_EES1I_EEEaSI_aSI_NS1C_6fusion15FusionCallbacksIS1G_NS1K_17LinearCombinationIaiaiLNS_15FloatRoundStyleE2EEES1H_S1J_JEEENS4_5SM1004TMEM4LOAD26SM100_TMEM_LOAD_32dp32b32xENS4_13SM90_TMA_LOADENS10_INS11_ILi2ELi4ELi3EEES14_NSR_INS5_IJS15_SG_EEENS5_IJSG_SC_EEEEEEENS4_39AutoVectorizingCopyWithAssumedAlignmentILi128EEENS4_14SM90_TMA_STOREES1Z_S21_S21_EEEvvEEEEvNT_6ParamsE:
[----:B------:R-:W1:Y:S01]  /*0000*/  LDC R1, c[0x0][0x37c] ;  /* 0x0000df00ff017b82 */ /* 0x000e620000000800 */
[----:B------:R-:W2:Y:S01]  /*0010*/  S2R R103, SR_TID.X ;  /* 0x0000000000677919 */ /* 0x000ea20000002100 */
[----:B------:R-:W3:Y:S06]  /*0020*/  LDCU.64 UR6, c[0x0][0x890] ;  /* 0x00011200ff0677ac */ /* 0x000eec0008000a00 */
[----:B------:R-:W4:Y:S01]  /*0030*/  S2UR UR37, SR_CgaCtaId ;  /* 0x00000000002579c3 */ /* 0x000f220000008800 */
[----:B------:R-:W-:Y:S02]  /*0040*/  PRMT R99, RZ, 0x7610, R99 ;  /* 0x00007610ff637816 */ /* 0x000fe40000000063 */
[----:B------:R-:W-:Y:S01]  /*0050*/  ELECT P1, URZ, PT ;  /* 0x0000000000ff782f */ /* 0x000fe20003820000 */
[----:B------:R-:W1:Y:S01]  /*0060*/  LDCU.64 UR40, c[0x0][0x358] ;  /* 0x00006b00ff2877ac */ /* 0x000e620008000a00 */
[----:B---3--:R-:W-:-:S04]  /*0070*/  UISETP.NE.U32.AND UP0, UPT, UR6, URZ, UPT ;  /* 0x000000ff0600728c */ /* 0x008fc8000bf05070 */
[----:B------:R-:W-:Y:S02]  /*0080*/  UISETP.NE.AND.EX UP0, UPT, UR7, URZ, UPT, UP0 ;  /* 0x000000ff0700728c */ /* 0x000fe4000bf05300 */
[----:B----4-:R-:W-:Y:S02]  /*0090*/  ULOP3.LUT UR5, UR37, 0x1, URZ, 0xc0, !UPT ;  /* 0x0000000125057892 */ /* 0x010fe4000f8ec0ff */
[----:B------:R-:W-:Y:S01]  /*00a0*/  ULOP3.LUT UR4, UR37, 0x1, URZ, 0x3c, !UPT ;  /* 0x0000000125047892 */ /* 0x000fe2000f8e3cff */
[----:B--2---:R-:W-:-:S05]  /*00b0*/  SHF.R.U32.HI R106, RZ, 0x5, R103 ;  /* 0x00000005ff6a7819 */ /* 0x004fca0000011667 */
[----:B------:R-:W2:Y:S02]  /*00c0*/  SHFL.IDX PT, R0, R106, RZ, 0x1f ;  /* 0x00001fff6a007589 */ /* 0x000ea400000e0000 */
[----:B--2---:R-:W-:Y:S01]  /*00d0*/  R2UR UR10, R0 ;  /* 0x00000000000a72ca */ /* 0x004fe200000e0000 */
[----:B-1----:R-:W-:-:S14]  /*00e0*/  BRA.U UP0, `(.L_x_0) ;  /* 0x00000001002c7547 */ /* 0x002fdc000b800000 */
[----:B------:R-:W1:Y:S02]  /*00f0*/  LDCU.64 UR8, c[0x0][0x888] ;  /* 0x00011100ff0877ac */ /* 0x000e640008000a00 */
[----:B-1----:R-:W-:-:S04]  /*0100*/  UISETP.NE.U32.AND UP0, UPT, UR8, URZ, UPT ;  /* 0x000000ff0800728c */ /* 0x002fc8000bf05070 */
[----:B------:R-:W-:-:S09]  /*0110*/  UISETP.NE.AND.EX UP0, UPT, UR9, URZ, UPT, UP0 ;  /* 0x000000ff0900728c */ /* 0x000fd2000bf05300 */
[----:B------:R-:W-:Y:S05]  /*0120*/  BRA.U !UP0, `(.L_x_1) ;  /* 0x0000000108107547 */ /* 0x000fea000b800000 */
[----:B------:R-:W1:Y:S02]  /*0130*/  LDC.64 R48, c[0x0][0x888] ;  /* 0x00022200ff307b82 */ /* 0x000e640000000a00 */
[----:B-1----:R1:W5:Y:S01]  /*0140*/  LDG.E R48, desc[UR40][R48.64] ;  /* 0x0000002830307981 */ /* 0x002362000c1e1900 */
[----:B------:R-:W-:Y:S01]  /*0150*/  HFMA2 R99, -RZ, RZ, 0, 5.9604644775390625e-08 ;  /* 0x00000001ff637431 */ /* 0x000fe200000001ff */
[----:B------:R-:W-:Y:S05]  /*0160*/  BRA `(.L_x_0) ;  /* 0x00000000000c7947 */ /* 0x000fea0003800000 */
.L_x_1:
[----:B------:R-:W1:Y:S01]  /*0170*/  LDCU UR8, c[0x0][0x880] ;  /* 0x00011000ff0877ac */ /* 0x000e620008000800 */
[----:B------:R-:W-:Y:S01]  /*0180*/  HFMA2 R99, -RZ, RZ, 0, 5.9604644775390625e-08 ;  /* 0x00000001ff637431 */ /* 0x000fe200000001ff */
[----:B-1----:R-:W-:-:S07]  /*0190*/  MOV R48, UR8 ;  /* 0x0000000800307c02 */ /* 0x002fce0008000f00 */
.L_x_0:
[----:B------:R-:W2:Y:S02]  /*01a0*/  LDCU.64 UR8, c[0x0][0x8b0] ;  /* 0x00011600ff0877ac */ /* 0x000ea40008000a00 */
[----:B--2---:R-:W-:-:S04]  /*01b0*/  UISETP.NE.U32.AND UP0, UPT, UR8, URZ, UPT ;  /* 0x000000ff0800728c */ /* 0x004fc8000bf05070 */
[----:B------:R-:W-:-:S09]  /*01c0*/  UISETP.NE.AND.EX UP0, UPT, UR9, URZ, UPT, UP0 ;  /* 0x000000ff0900728c */ /* 0x000fd2000bf05300 */
[----:B------:R-:W-:Y:S05]  /*01d0*/  BRA.U UP0, `(.L_x_2) ;  /* 0x0000000100247547 */ /* 0x000fea000b800000 */
[----:B------:R-:W2:Y:S02]  /*01e0*/  LDCU.64 UR8, c[0x0][0x8a8] ;  /* 0x00011500ff0877ac */ /* 0x000ea40008000a00 */
[----:B--2---:R-:W-:-:S04]  /*01f0*/  UISETP.NE.U32.AND UP0, UPT, UR8, URZ, UPT ;  /* 0x000000ff0800728c */ /* 0x004fc8000bf05070 */
[----:B------:R-:W-:-:S09]  /*0200*/  UISETP.NE.AND.EX UP0, UPT, UR9, URZ, UPT, UP0 ;  /* 0x000000ff0900728c */ /* 0x000fd2000bf05300 */
[----:B------:R-:W-:Y:S05]  /*0210*/  BRA.U !UP0, `(.L_x_3) ;  /* 0x00000001080c7547 */ /* 0x000fea000b800000 */
[----:B------:R-:W2:Y:S02]  /*0220*/  LDC.64 R46, c[0x0][0x8a8] ;  /* 0x00022a00ff2e7b82 */ /* 0x000ea40000000a00 */
[----:B--2---:R2:W5:Y:S01]  /*0230*/  LDG.E R46, desc[UR40][R46.64] ;  /* 0x000000282e2e7981 */ /* 0x004562000c1e1900 */
[----:B------:R-:W-:Y:S05]  /*0240*/  BRA `(.L_x_2) ;  /* 0x0000000000087947 */ /* 0x000fea0003800000 */
.L_x_3:
[----:B------:R-:W2:Y:S02]  /*0250*/  LDCU UR8, c[0x0][0x8a0] ;  /* 0x00011400ff0877ac */ /* 0x000ea40008000800 */
[----:B--2---:R-:W-:Y:S02]  /*0260*/  MOV R46, UR8 ;  /* 0x00000008002e7c02 */ /* 0x004fe40008000f00 */
.L_x_2:
[----:B------:R-:W-:Y:S01]  /*0270*/  IMAD.U32 R0, RZ, RZ, UR10 ;  /* 0x0000000aff007e24 */ /* 0x000fe2000f8e00ff */
[----:B------:R-:W-:Y:S04]  /*0280*/  BSSY.RECONVERGENT B0, `(.L_x_4) ;  /* 0x000000c000007945 */ /* 0x000fe80003800200 */
[C---:B------:R-:W-:Y:S02]  /*0290*/  ISETP.NE.OR P2, PT, R0.reuse, 0x1, !P1 ;  /* 0x000000010000780c */ /* 0x040fe40004f45670 */
[----:B------:R-:W-:-:S11]  /*02a0*/  ISETP.NE.OR P0, PT, R0, 0x3, !P1 ;  /* 0x000000030000780c */ /* 0x000fd60004f05670 */
[----:B------:R-:W-:Y:S05]  /*02b0*/  @P2 BRA `(.L_x_5) ;  /* 0x0000000000202947 */ /* 0x000fea0003800000 */
[----:B------:R-:W3:Y:S02]  /*02c0*/  LDCU.64 UR8, c[0x0][0x348] ;  /* 0x00006900ff0877ac */ /* 0x000ee40008000a00 */
[----:B---3--:R-:W-:Y:S02]  /*02d0*/  UIADD3 UR12, UP1, UPT, UR8, 0x80, URZ ;  /* 0x00000080080c7890 */ /* 0x008fe4000ff3e0ff */
[----:B------:R-:W-:Y:S02]  /*02e0*/  UIADD3 UR8, UP0, UPT, UR8, 0x180, URZ ;  /* 0x0000018008087890 */ /* 0x000fe4000ff1e0ff */
[----:B------:R-:W-:Y:S02]  /*02f0*/  UIADD3.X UR13, UPT, UPT, URZ, UR9, URZ, UP1, !UPT ;  /* 0x00000009ff0d7290 */ /* 0x000fe40008ffe4ff */
[----:B------:R-:W-:-:S07]  /*0300*/  UIADD3.X UR9, UPT, UPT, URZ, UR9, URZ, UP0, !UPT ;  /* 0x00000009ff097290 */ /* 0x000fce00087fe4ff */
[----:B------:R3:W-:Y:S02]  /*0310*/  UTMACCTL.PF [UR12] ;  /* 0x000000000c0079b9 */ /* 0x0007e40008040000 */
[----:B------:R3:W-:Y:S02]  /*0320*/  UTMACCTL.PF [UR8] ;  /* 0x00000000080079b9 */ /* 0x0007e40008040000 */
[----:B---3--:R-:W-:Y:S01]  /*0330*/  NOP ;  /* 0x0000000000007918 */ /* 0x008fe20000000000 */
.L_x_5:
[----:B------:R-:W-:Y:S05]  /*0340*/  BSYNC.RECONVERGENT B0 ;  /* 0x0000000000007941 */ /* 0x000fea0003800200 */
.L_x_4:
[----:B------:R-:W-:Y:S04]  /*0350*/  BSSY.RECONVERGENT B0, `(.L_x_6) ;  /* 0x000000a000007945 */ /* 0x000fe80003800200 */
        /* <DEDUP_REMOVED lines=9> */
.L_x_7:
[----:B------:R-:W-:Y:S05]  /*03f0*/  BSYNC.RECONVERGENT B0 ;  /* 0x0000000000007941 */ /* 0x000fea0003800200 */
.L_x_6:
[----:B------:R-:W3:Y:S01]  /*0400*/  LDCU.64 UR8, c[0x0][0x888] ;  /* 0x00011100ff0877ac */ /* 0x000ee20008000a00 */
[----:B------:R-:W-:Y:S02]  /*0410*/  UISETP.EQ.U32.AND UP1, UPT, UR6, URZ, UPT ;  /* 0x000000ff0600728c */ /* 0x000fe4000bf22070 */
[----:B------:R-:W-:Y:S02]  /*0420*/  UPLOP3.LUT UP5, UPT, UPT, UPT, UPT, 0x80, 0x8 ;  /* 0x000000000008789c */ /* 0x000fe40003faf070 */
[----:B---3--:R-:W-:-:S04]  /*0430*/  UISETP.NE.U32.AND UP0, UPT, UR8, URZ, UPT ;  /* 0x000000ff0800728c */ /* 0x008fc8000bf05070 */
[----:B------:R-:W-:-:S04]  /*0440*/  UISETP.NE.AND.EX UP0, UPT, UR9, URZ, UPT, UP0 ;  /* 0x000000ff0900728c */ /* 0x000fc8000bf05300 */
[----:B------:R-:W-:-:S04]  /*0450*/  UISETP.EQ.OR.EX UP2, UPT, UR7, URZ, !UP0, UP1 ;  /* 0x000000ff0700728c */ /* 0x000fc8000c742710 */
[----:B------:R-:W-:-:S05]  /*0460*/  UP2UR UR44, UPR, URZ, 0x4 ;  /* 0x00000004ff2c7883 */ /* 0x000fca0008000000 */
[----:B------:R-:W-:Y:S07]  /*0470*/  BRA.U !UP2, `(.L_x_8) ;  /* 0x000000010a207547 */ /* 0x000fee000b800000 */
[----:B-----5:R-:W-:Y:S01]  /*0480*/  R2UR UR8, R48 ;  /* 0x00000000300872ca */ /* 0x020fe200000e0000 */
[----:B------:R-:W-:Y:S02]  /*0490*/  UISETP.NE.U32.AND UP2, UPT, UR6, URZ, UPT ;  /* 0x000000ff0600728c */ /* 0x000fe4000bf45070 */
[----:B------:R-:W-:Y:S02]  /*04a0*/  USEL UR6, URZ, 0xffffffff, UP0 ;  /* 0xffffffffff067887 */ /* 0x000fe40008000000 */
[----:B------:R-:W-:-:S08]  /*04b0*/  UISETP.NE.AND.EX UP2, UPT, UR7, URZ, UPT, UP2 ;  /* 0x000000ff0700728c */ /* 0x000fd0000bf45320 */
[----:B------:R-:W-:-:S04]  /*04c0*/  UISETP.NE.AND UP1, UPT, UR8, URZ, UPT ;  /* 0x000000ff0800728c */ /* 0x000fc8000bf25270 */
[----:B------:R-:W-:-:S04]  /*04d0*/  @!UP2 USEL UR6, URZ, 0xffffffff, UP1 ;  /* 0xffffffffff06a887 */ /* 0x000fc80008800000 */
[----:B------:R-:W-:-:S04]  /*04e0*/  ULOP3.LUT UR6, UR6, 0x1, URZ, 0xc0, !UPT ;  /* 0x0000000106067892 */ /* 0x000fc8000f8ec0ff */
[----:B------:R-:W-:-:S11]  /*04f0*/  UISETP.NE.U32.AND UP5, UPT, UR6, 0x1, UPT ;  /* 0x000000010600788c */ /* 0x000fd6000bfa5070 */
.L_x_8:
[----:B------:R-:W3:Y:S01]  /*0500*/  SHFL.IDX PT, R0, R106, RZ, 0x1f ;  /* 0x00001fff6a007589 */ /* 0x000ee200000e0000 */
[----:B------:R-:W-:-:S04]  /*0510*/  UISETP.NE.AND UP1, UPT, UR10, 0x2, UPT ;  /* 0x000000020a00788c */ /* 0x000fc8000bf25270 */
[----:B------:R-:W-:Y:S02]  /*0520*/  UISETP.EQ.AND UP2, UPT, UR5, URZ, !UP1 ;  /* 0x000000ff0500728c */ /* 0x000fe4000cf42270 */
[----:B------:R-:W-:-:S04]  /*0530*/  USEL UR7, URZ, 0x1, UP1 ;  /* 0x00000001ff077887 */ /* 0x000fc80008800000 */
[----:B------:R-:W-:Y:S02]  /*0540*/  PLOP3.LUT P5, PT, P1, PT, UP2, 0x80, 0x8 ;  /* 0x000000000008781c */ /* 0x000fe40000faf028 */
[----:B---3--:R-:W-:-:S13]  /*0550*/  ISETP.NE.AND P0, PT, R0, RZ, PT ;  /* 0x000000ff0000720c */ /* 0x008fda0003f05270 */
[----:B------:R-:W-:Y:S05]  /*0560*/  @P0 BRA `(.L_x_9) ;  /* 0x0000000000c00947 */ /* 0x000fea0003800000 */
[----:B------:R-:W-:Y:S01]  /*0570*/  ELECT P0, URZ, PT ;  /* 0x0000000000ff782f */ /* 0x000fe20003800000 */
[----:B------:R-:W-:-:S12]  /*0580*/  BSSY.RECONVERGENT B0, `(.L_x_9) ;  /* 0x000002e000007945 */ /* 0x000fd80003800200 */
[----:B------:R-:W-:Y:S05]  /*0590*/  @!P0 BRA `(.L_x_10) ;  /* 0x0000000000b08947 */ /* 0x000fea0003800000 */
[----:B------:R-:W-:Y:S01]  /*05a0*/  UMOV UR8, 0x400 ;  /* 0x0000040000087882 */ /* 0x000fe20000000000 */
[----:B------:R-:W-:Y:S01]  /*05b0*/  UMOV UR6, 0x1 ;  /* 0x0000000100067882 */ /* 0x000fe20000000000 */
[----:B------:R-:W-:Y:S02]  /*05c0*/  ULEA UR8, UR37, UR8, 0x18 ;  /* 0x0000000825087291 */ /* 0x000fe4000f8ec0ff */
[----:B------:R-:W-:-:S04]  /*05d0*/  UIADD3 UR12, UPT, UPT, -UR6, 0x100000, URZ ;  /* 0x00100000060c7890 */ /* 0x000fc8000fffe1ff */
[----:B------:R-:W-:Y:S02]  /*05e0*/  USHF.L.U32 UR13, UR12, 0xb, URZ ;  /* 0x0000000b0c0d7899 */ /* 0x000fe400080006ff */
[----:B------:R-:W-:Y:S01]  /*05f0*/  USHF.L.U32 UR12, UR12, 0x1, URZ ;  /* 0x000000010c0c7899 */ /* 0x000fe200080006ff */
[----:B------:R-:W3:Y:S11]  /*0600*/  FENCE.VIEW.ASYNC.S ;  /* 0x00000000000073c6 */ /* 0x000ef60000000000 */
[----:B---3--:R3:W4:Y:S01]  /*0610*/  SYNCS.EXCH.64 URZ, [UR8], UR12 ;  /* 0x0000000c08ff75b2 */ /* 0x0087220008000100 */
[----:B------:R3:W1:Y:S01]  /*0620*/  SYNCS.EXCH.64 URZ, [UR8+0x90], UR12 ;  /* 0x0000900c08ff75b2 */ /* 0x0006620008000100 */
        /* <DEDUP_REMOVED lines=33> */
[----:B------:R3:W1:Y:S02]  /*0840*/  SYNCS.EXCH.64 URZ, [UR8+0x118], UR12 ;  /* 0x0001180c08ff75b2 */ /* 0x0006640008000100 */
[----:B---34-:R-:W-:Y:S01]  /*0850*/  NOP ;  /* 0x0000000000007918 */ /* 0x018fe20000000000 */
.L_x_10:
[----:B------:R-:W-:Y:S05]  /*0860*/  BSYNC.RECONVERGENT B0 ;  /* 0x0000000000007941 */ /* 0x000fea0003800200 */
.L_x_9:
[----:B------:R-:W3:Y:S01]  /*0870*/  SHFL.IDX PT, R0, R106, RZ, 0x1f ;  /* 0x00001fff6a007589 */ /* 0x000ee200000e0000 */
[----:B------:R-:W-:Y:S01]  /*0880*/  NOP ;  /* 0x0000000000007918 */ /* 0x000fe20000000000 */
[----:B---3--:R-:W-:-:S13]  /*0890*/  ISETP.NE.AND P0, PT, R0, 0x1, PT ;  /* 0x000000010000780c */ /* 0x008fda0003f05270 */
[----:B------:R-:W-:Y:S05]  /*08a0*/  @P0 BRA `(.L_x_11) ;  /* 0x00000000003c0947 */ /* 0x000fea0003800000 */
[----:B------:R-:W-:Y:S01]  /*08b0*/  UMOV UR9, 0x400 ;  /* 0x0000040000097882 */ /* 0x000fe20000000000 */
[----:B------:R-:W-:Y:S01]  /*08c0*/  UMOV UR8, 0x20 ;  /* 0x0000002000087882 */ /* 0x000fe20000000000 */
[----:B------:R-:W-:Y:S01]  /*08d0*/  UMOV UR6, 0x80 ;  /* 0x0000008000067882 */ /* 0x000fe20000000000 */
[----:B------:R-:W-:Y:S02]  /*08e0*/  ULEA UR9, UR37, UR9, 0x18 ;  /* 0x0000000925097291 */ /* 0x000fe4000f8ec0ff */
[----:B------:R-:W-:-:S04]  /*08f0*/  UIADD3 UR12, UPT, UPT, -UR8, 0x100000, URZ ;  /* 0x00100000080c7890 */ /* 0x000fc8000fffe1ff */
[----:B------:R-:W-:Y:S02]  /*0900*/  USHF.L.U32 UR13, UR12, 0xb, URZ ;  /* 0x0000000b0c0d7899 */ /* 0x000fe400080006ff */
[----:B------:R-:W-:Y:S02]  /*0910*/  USHF.L.U32 UR12, UR12, 0x1, URZ ;  /* 0x000000010c0c7899 */ /* 0x000fe400080006ff */
[----:B------:R-:W-:-:S04]  /*0920*/  UIADD3 UR14, UPT, UPT, -UR6, 0x100000, URZ ;  /* 0x00100000060e7890 */ /* 0x000fc8000fffe1ff */
[----:B------:R-:W-:Y:S02]  /*0930*/  USHF.L.U32 UR15, UR14, 0xb, URZ ;  /* 0x0000000b0e0f7899 */ /* 0x000fe400080006ff */
[----:B------:R-:W-:Y:S01]  /*0940*/  USHF.L.U32 UR14, UR14, 0x1, URZ ;  /* 0x000000010e0e7899 */ /* 0x000fe200080006ff */
[----:B------:R-:W-:Y:S01]  /*0950*/  ELECT P0, URZ, PT ;  /* 0x0000000000ff782f */ /* 0x000fe20003800000 */
[----:B------:R-:W3:Y:S02]  /*0960*/  FENCE.VIEW.ASYNC.S ;  /* 0x00000000000073c6 */ /* 0x000ee40000000000 */
[----:B---3--:R3:W4:Y:S08]  /*0970*/  SYNCS.EXCH.64 URZ, [UR9+0x120], UR12 ;  /* 0x0001200c09ff75b2 */ /* 0x0087300008000100 */
[----:B------:R3:W1:Y:S01]  /*0980*/  SYNCS.EXCH.64 URZ, [UR9+0x128], UR14 ;  /* 0x0001280e09ff75b2 */ /* 0x0006620008000100 */
[----:B------:R-:W-:Y:S01]  /*0990*/  NOP ;  /* 0x0000000000007918 */ /* 0x000fe20000000000 */
.L_x_11:
[----:B------:R-:W2:Y:S01]  /*09a0*/  SHFL.IDX PT, R0, R106, RZ, 0x1f ;  /* 0x00001fff6a007589 */ /* 0x000ea200000e0000 */
[----:B------:R-:W-:Y:S01]  /*09b0*/  NOP ;  /* 0x0000000000007918 */ /* 0x000fe20000000000 */
[----:B--2---:R-:W-:-:S13]  /*09c0*/  ISETP.NE.AND P0, PT, R0, 0x3, PT ;  /* 0x000000030000780c */ /* 0x004fda0003f05270 */
[----:B------:R-:W-:Y:S05]  /*09d0*/  @P0 BRA `(.L_x_12) ;  /* 0x00000000002c0947 */ /* 0x000fea0003800000 */
[----:B------:R-:W-:Y:S01]  /*09e0*/  UMOV UR8, 0x400 ;  /* 0x0000040000087882 */ /* 0x000fe20000000000 */
[----:B------:R-:W-:Y:S01]  /*09f0*/  UMOV UR6, 0x20 ;  /* 0x0000002000067882 */ /* 0x000fe20000000000 */
[----:B------:R-:W-:Y:S02]  /*0a00*/  ULEA UR8, UR37, UR8, 0x18 ;  /* 0x0000000825087291 */ /* 0x000fe4000f8ec0ff */
[----:B---3--:R-:W-:-:S04]  /*0a10*/  UIADD3 UR12, UPT, UPT, -UR6, 0x100000, URZ ;  /* 0x00100000060c7890 */ /* 0x008fc8000fffe1ff */
[----:B------:R-:W-:Y:S02]  /*0a20*/  USHF.L.U32 UR13, UR12, 0xb, URZ ;  /* 0x0000000b0c0d7899 */ /* 0x000fe400080006ff */
[----:B------:R-:W-:Y:S01]  /*0a30*/  USHF.L.U32 UR12, UR12, 0x1, URZ ;  /* 0x000000010c0c7899 */ /* 0x000fe200080006ff */
[----:B------:R-:W-:Y:S01]  /*0a40*/  ELECT P0, URZ, PT ;  /* 0x0000000000ff782f */ /* 0x000fe20003800000 */
[----:B------:R-:W2:Y:S10]  /*0a50*/  FENCE.VIEW.ASYNC.S ;  /* 0x00000000000073c6 */ /* 0x000eb40000000000 */
[----:B--2---:R2:W3:Y:S01]  /*0a60*/  SYNCS.EXCH.64 URZ, [UR8+0x130], UR12 ;  /* 0x0001300c08ff75b2 */ /* 0x0044e20008000100 */
[----:B------:R2:W1:Y:S01]  /*0a70*/  SYNCS.EXCH.64 URZ, [UR8+0x138], UR12 ;  /* 0x0001380c08ff75b2 */ /* 0x0004620008000100 */
[----:B------:R-:W-:Y:S01]  /*0a80*/  NOP ;  /* 0x0000000000007918 */ /* 0x000fe20000000000 */
.L_x_12:
[----:B------:R-:W4:Y:S01]  /*0a90*/  SHFL.IDX PT, R0, R106, RZ, 0x1f ;  /* 0x00001fff6a007589 */ /* 0x000f2200000e0000 */
[----:B------:R-:W-:Y:S01]  /*0aa0*/  NOP ;  /* 0x0000000000007918 */ /* 0x000fe20000000000 */
[----:B----4-:R-:W-:-:S13]  /*0ab0*/  ISETP.NE.AND P0, PT, R0, 0x4, PT ;  /* 0x000000040000780c */ /* 0x010fda0003f05270 */
[----:B------:R-:W-:Y:S05]  /*0ac0*/  @P0 BRA `(.L_x_13) ;  /* 0x0000000000480947 */ /* 0x000fea0003800000 */
[----:B---3--:R-:W-:Y:S01]  /*0ad0*/  UMOV UR9, 0x1e0 ;  /* 0x000001e000097882 */ /* 0x008fe20000000000 */
[----:B--2---:R-:W-:Y:S01]  /*0ae0*/  UMOV UR8, 0x400 ;  /* 0x0000040000087882 */ /* 0x004fe20000000000 */
[----:B------:R-:W-:Y:S01]  /*0af0*/  USEL UR9, UR9, 0x1a0, UP5 ;  /* 0x000001a009097887 */ /* 0x000fe2000a800000 */
        /* <DEDUP_REMOVED lines=9> */
[----:B------:R-:W2:Y:S02]  /*0b90*/  FENCE.VIEW.ASYNC.S ;  /* 0x00000000000073c6 */ /* 0x000ea40000000000 */
[----:B--2---:R4:W2:Y:S08]  /*0ba0*/  SYNCS.EXCH.64 URZ, [UR8+0x140], UR12 ;  /* 0x0001400c08ff75b2 */ /* 0x0048b00008000100 */
[----:B------:R4:W3:Y:S01]  /*0bb0*/  SYNCS.EXCH.64 URZ, [UR8+0x150], UR14 ;  /* 0x0001500e08ff75b2 */ /* 0x0008e20008000100 */
[----:B------:R4:W1:Y:S01]  /*0bc0*/  SYNCS.EXCH.64 URZ, [UR8+0x148], UR12 ;  /* 0x0001480c08ff75b2 */ /* 0x0008620008000100 */
[----:B------:R4:W1:Y:S02]  /*0bd0*/  SYNCS.EXCH.64 URZ, [UR8+0x158], UR14 ;  /* 0x0001580e08ff75b2 */ /* 0x0008640008000100 */
[----:B----4-:R-:W-:Y:S01]  /*0be0*/  NOP ;  /* 0x0000000000007918 */ /* 0x010fe20000000000 */
.L_x_13:
[----:B------:R-:W4:Y:S01]  /*0bf0*/  SHFL.IDX PT, R0, R106, RZ, 0x1f ;  /* 0x00001fff6a007589 */ /* 0x000f2200000e0000 */
[----:B------:R-:W-:Y:S01]  /*0c00*/  NOP ;  /* 0x0000000000007918 */ /* 0x000fe20000000000 */
[----:B----4-:R-:W-:-:S13]  /*0c10*/  ISETP.NE.AND P0, PT, R0, 0x5, PT ;  /* 0x000000050000780c */ /* 0x010fda0003f05270 */
[----:B------:R-:W-:Y:S05]  /*0c20*/  @P0 BRA `(.L_x_14) ;  /* 0x0000000000540947 */ /* 0x000fea0003800000 */
[----:B---3--:R-:W-:Y:S01]  /*0c30*/  UMOV UR9, 0x400 ;  /* 0x0000040000097882 */ /* 0x008fe20000000000 */
[----:B--2---:R-:W-:Y:S01]  /*0c40*/  UMOV UR8, 0x1 ;  /* 0x0000000100087882 */ /* 0x004fe20000000000 */
        /* <DEDUP_REMOVED lines=13> */
[----:B------:R4:W1:Y:S01]  /*0d20*/  SYNCS.EXCH.64 URZ, [UR9+0x188], UR14 ;  /* 0x0001880e09ff75b2 */ /* 0x0008620008000100 */
[----:B------:R4:W1:Y:S01]  /*0d30*/  SYNCS.EXCH.64 URZ, [UR9+0x170], UR12 ;  /* 0x0001700c09ff75b2 */ /* 0x0008620008000100 */
[----:B------:R4:W1:Y:S01]  /*0d40*/  SYNCS.EXCH.64 URZ, [UR9+0x190], UR14 ;  /* 0x0001900e09ff75b2 */ /* 0x0008620008000100 */
[----:B------:R4:W1:Y:S01]  /*0d50*/  SYNCS.EXCH.64 URZ, [UR9+0x178], UR12 ;  /* 0x0001780c09ff75b2 */ /* 0x0008620008000100 */
[----:B------:R4:W1:Y:S02]  /*0d60*/  SYNCS.EXCH.64 URZ, [UR9+0x198], UR14 ;  /* 0x0001980e09ff75b2 */ /* 0x0008640008000100 */
[----:B----4-:R-:W-:Y:S01]  /*0d70*/  NOP ;  /* 0x0000000000007918 */ /* 0x010fe20000000000 */
.L_x_14:
[----:B------:R-:W4:Y:S01]  /*0d80*/  SHFL.IDX PT, R0, R106, RZ, 0x1f ;  /* 0x00001fff6a007589 */ /* 0x000f2200000e0000 */
[----:B------:R-:W-:Y:S01]  /*0d90*/  ISETP.NE.OR P1, PT, RZ, UR10, !P1 ;  /* 0x0000000aff007c0c */ /* 0x000fe2000cf25670 */
[----:B------:R-:W-:Y:S01]  /*0da0*/  NOP ;  /* 0x0000000000007918 */ /* 0x000fe20000000000 */
[----:B----4-:R-:W-:-:S13]  /*0db0*/  ISETP.NE.AND P0, PT, R0, 0x3, PT ;  /* 0x000000030000780c */ /* 0x010fda0003f05270 */
[----:B------:R-:W-:Y:S05]  /*0dc0*/  @P0 BRA `(.L_x_15) ;  /* 0x0000000000340947 */ /* 0x000fea0003800000 */
[----:B--2---:R-:W-:Y:S01]  /*0dd0*/  UMOV UR8, 0x400 ;  /* 0x0000040000087882 */ /* 0x004fe20000000000 */
[----:B------:R-:W-:Y:S01]  /*0de0*/  UMOV UR6, 0x20 ;  /* 0x0000002000067882 */ /* 0x000fe20000000000 */
[----:B------:R-:W-:Y:S02]  /*0df0*/  ULEA UR8, UR37, UR8, 0x18 ;  /* 0x0000000825087291 */ /* 0x000fe4000f8ec0ff */
[----:B---3--:R-:W-:-:S04]  /*0e00*/  UIADD3 UR12, UPT, UPT, -UR6, 0x100000, URZ ;  /* 0x00100000060c7890 */ /* 0x008fc8000fffe1ff */
[----:B------:R-:W-:Y:S02]  /*0e10*/  USHF.L.U32 UR13, UR12, 0xb, URZ ;  /* 0x0000000b0c0d7899 */ /* 0x000fe400080006ff */
[----:B------:R-:W-:Y:S01]  /*0e20*/  USHF.L.U32 UR12, UR12, 0x1, URZ ;  /* 0x000000010c0c7899 */ /* 0x000fe200080006ff */
[----:B------:R-:W-:Y:S01]  /*0e30*/  ELECT P0, URZ, PT ;  /* 0x0000000000ff782f */ /* 0x000fe20003800000 */
[----:B------:R-:W2:Y:S10]  /*0e40*/  FENCE.VIEW.ASYNC.S ;  /* 0x00000000000073c6 */ /* 0x000eb40000000000 */
[----:B--2---:R4:W2:Y:S01]  /*0e50*/  SYNCS.EXCH.64 URZ, [UR8+0x1a0], UR12 ;  /* 0x0001a00c08ff75b2 */ /* 0x0048a20008000100 */
[----:B------:R4:W3:Y:S01]  /*0e60*/  SYNCS.EXCH.64 URZ, [UR8+0x1b0], UR12 ;  /* 0x0001b00c08ff75b2 */ /* 0x0008e20008000100 */
[----:B------:R4:W1:Y:S01]  /*0e70*/  SYNCS.EXCH.64 URZ, [UR8+0x1a8], UR12 ;  /* 0x0001a80c08ff75b2 */ /* 0x0008620008000100 */
[----:B------:R4:W1:Y:S02]  /*0e80*/  SYNCS.EXCH.64 URZ, [UR8+0x1b8], UR12 ;  /* 0x0001b80c08ff75b2 */ /* 0x0008640008000100 */
[----:B----4-:R-:W-:Y:S01]  /*0e90*/  NOP ;  /* 0x0000000000007918 */ /* 0x010fe20000000000 */
.L_x_15:
[----:B------:R-:W-:Y:S01]  /*0ea0*/  VOTEU.ALL UP1, P1 ;  /* 0x0000000000ff7886 */ /* 0x000fe20000820000 */
[----:B--2---:R-:W2:Y:S01]  /*0eb0*/  LDCU UR8, c[0x0][0x36c] ;  /* 0x00006d80ff0877ac */ /* 0x004ea20008000800 */
[----:B------:R-:W-:Y:S01]  /*0ec0*/  NOP ;  /* 0x0000000000007918 */ /* 0x000fe20000000000 */
[----:B------:R-:W-:Y:S01]  /*0ed0*/  LOP3.LUT R10, R103, 0x1f, RZ, 0xc0, !PT ;  /* 0x0000001f670a7812 */ /* 0x000fe200078ec0ff */
[----:B---3--:R-:W-:Y:S01]  /*0ee0*/  UMOV UR12, 0x20 ;  /* 0x00000020000c7882 */ /* 0x008fe20000000000 */
[----:B------:R-:W-:Y:S01]  /*0ef0*/  @!UP1 UMOV UR6, 0x400 ;  /* 0x0000040000069882 */ /* 0x000fe20000000000 */
[----:B------:R-:W-:-:S04]  /*0f00*/  @!UP1 UIADD3 UR12, UPT, UPT, -UR12, 0x100000, URZ ;  /* 0x001000000c0c9890 */ /* 0x000fc8000fffe1ff */
[----:B------:R-:W-:Y:S02]  /*0f10*/  @!UP1 USHF.L.U32 UR13, UR12, 0xb, URZ ;  /* 0x0000000b0c0d9899 */ /* 0x000fe400080006ff */
[----:B------:R-:W-:Y:S02]  /*0f20*/  @!UP1 USHF.L.U32 UR12, UR12, 0x1, URZ ;  /* 0x000000010c0c9899 */ /* 0x000fe400080006ff */
[----:B------:R-:W-:Y:S01]  /*0f30*/  @!UP1 ULEA UR6, UR37, UR6, 0x18 ;  /* 0x0000000625069291 */ /* 0x000fe2000f8ec0ff */
[----:B------:R-:W-:Y:S01]  /*0f40*/  VOTEU.ALL UP1, P1 ;  /* 0x0000000000ff7886 */ /* 0x000fe20000820000 */
[----:B------:R-:W-:Y:S01]  /*0f50*/  UISETP.NE.AND UP4, UPT, UR10, URZ, UPT ;  /* 0x000000ff0a00728c */ /* 0x000fe2000bf85270 */
[----:B------:R-:W3:Y:S09]  /*0f60*/  FENCE.VIEW.ASYNC.S ;  /* 0x00000000000073c6 */ /* 0x000ef20000000000 */
[----:B---3--:R3:W4:Y:S01]  /*0f70*/  @!UP1 SYNCS.EXCH.64 URZ, [UR6+0x1c0], UR12 ;  /* 0x0001c00c06ff95b2 */ /* 0x0087220008000100 */
[----:B--2---:R-:W-:-:S09]  /*0f80*/  UISETP.EQ.U32.AND UP1, UPT, UR8, 0x1, UPT ;  /* 0x000000010800788c */ /* 0x004fd2000bf22070 */
[----:B------:R-:W-:Y:S05]  /*0f90*/  BRA.U !UP1, `(.L_x_16) ;  /* 0x0000000109087547 */ /* 0x000fea000b800000 */
[----:B-1--4-:R-:W-:Y:S01]  /*0fa0*/  UCGABAR_ARV ;  /* 0x00000000000079c7 */ /* 0x012fe20008000000 */
[----:B------:R-:W-:Y:S05]  /*0fb0*/  BRA `(.L_x_17) ;  /* 0x0000000000047947 */ /* 0x000fea0003800000 */
.L_x_16:
[----:B-1--4-:R-:W-:Y:S01]  /*0fc0*/  NOP ;  /* 0x0000000000007918 */ /* 0x012fe20000000000 */
.L_x_17:
[----:B------:R-:W1:Y:S01]  /*0fd0*/  S2R R98, SR_CTAID.Y ;  /* 0x0000000000627919 */ /* 0x000e620000002600 */
[----:B------:R-:W-:-:S05]  /*0fe0*/  CS2R.32 R97, SR_CgaSize ;  /* 0x0000000000617805 */ /* 0x000fca0000008a00 */
[----:B------:R-:W-:-:S05]  /*0ff0*/  IMAD R97, R97, -0xa0, RZ ;  /* 0xffffff6061617824 */ /* 0x000fca00078e02ff */
[----:B---3--:R-:W-:-:S14]  /*1000*/  R2UR UR6, R97 ;  /* 0x00000000610672ca */ /* 0x008fdc00000e0000 */
[----:B------:R-:W2:Y:S01]  /*1010*/  LDCU UR6, c[0x0][UR6+0x2b4] ;  /* 0x00005680060677ac */ /* 0x000ea20008000800 */
[----:B------:R-:W-:-:S05]  /*1020*/  CS2R.32 R0, SR_CgaSize ;  /* 0x0000000000007805 */ /* 0x000fca0000008a00 */
[----:B------:R-:W-:-:S06]  /*1030*/  IMAD R0, R0, -0xa0, RZ ;  /* 0xffffff6000007824 */ /* 0x000fcc00078e02ff */
[----:B------:R-:W3:Y:S01]  /*1040*/  LDC R0, c[0x0][R0+0x2a4] ;  /* 0x0000a90000007b82 */ /* 0x000ee20000000800 */
[----:B------:R-:W-:Y:S01]  /*1050*/  PRMT R8, RZ, 0x7610, R8 ;  /* 0x00007610ff087816 */ /* 0x000fe20000000008 */
[----:B------:R-:W4:Y:S01]  /*1060*/  S2R R11, SR_CTAID.X ;  /* 0x00000000000b7919 */ /* 0x000f220000002500 */
[----:B------:R-:W-:-:S05]  /*1070*/  CS2R.32 R97, SR_CgaSize ;  /* 0x0000000000617805 */ /* 0x000fca0000008a00 */
[----:B------:R-:W-:-:S05]  /*1080*/  IMAD R97, R97, -0xa0, RZ ;  /* 0xffffff6061617824 */ /* 0x000fca00078e02ff */
[----:B------:R-:W-:-:S14]  /*1090*/  R2UR UR8, R97 ;  /* 0x00000000610872ca */ /* 0x000fdc00000e0000 */
[----:B------:R-:W3:Y:S01]  /*10a0*/  LDCU UR8, c[0x0][UR8+0x2b0] ;  /* 0x00005600080877ac */ /* 0x000ee20008000800 */
[----:B------:R-:W-:Y:S01]  /*10b0*/  UISETP.NE.AND UP2, UPT, UR10, 0x2, UPT ;  /* 0x000000020a00788c */ /* 0x000fe2000bf45270 */
[----:B------:R-:W2:Y:S01]  /*10c0*/  LDC R9, c[0x0][0xb24] ;  /* 0x0002c900ff097b82 */ /* 0x000ea20000000800 */
[----:B------:R-:W-:-:S05]  /*10d0*/  CS2R.32 R2, SR_CgaSize ;  /* 0x0000000000027805 */ /* 0x000fca0000008a00 */
[----:B------:R-:W-:-:S06]  /*10e0*/  IMAD R2, R2, -0xa0, RZ ;  /* 0xffffff6002027824 */ /* 0x000fcc00078e02ff */
[----:B------:R-:W3:Y:S08]  /*10f0*/  LDC R2, c[0x0][R2+0x2a0] ;  /* 0x0000a80002027b82 */ /* 0x000ef00000000800 */
[----:B------:R-:W3:Y:S01]  /*1100*/  LDC R40, c[0x0][0xb24] ;  /* 0x0002c900ff287b82 */ /* 0x000ee20000000800 */
[----:B-1----:R-:W-:-:S07]  /*1110*/  I2FP.F32.U32 R3, R98 ;  /* 0x0000006200037245 */ /* 0x002fce0000201000 */
[----:B------:R-:W1:Y:S01]  /*1120*/  S2UR UR36, SR_CTAID.Z ;  /* 0x00000000002479c3 */ /* 0x000e620000002700 */
[----:B--2---:R-:W-:Y:S01]  /*1130*/  ISETP.GE.AND P0, PT, R9, 0x1, PT ;  /* 0x000000010900780c */ /* 0x004fe20003f06270 */
[----:B----4-:R-:W-:Y:S01]  /*1140*/  IMAD.MOV.U32 R97, RZ, RZ, R11 ;  /* 0x000000ffff617224 */ /* 0x010fe200078e000b */
[----:B------:R-:W-:Y:S01]  /*1150*/  I2FP.F32.U32 R4, R11 ;  /* 0x0000000b00047245 */ /* 0x000fe20000201000 */
[----:B------:R-:W-:Y:S01]  /*1160*/  FMUL R3, R3, UR6 ;  /* 0x0000000603037c20 */ /* 0x000fe20008400000 */
[----:B------:R-:W2:Y:S03]  /*1170*/  LDCU UR6, c[0x0][0xb30] ;  /* 0x00016600ff0677ac */ /* 0x000ea60008000800 */
[----:B---3--:R-:W-:Y:S01]  /*1180*/  FMUL R4, R4, UR8 ;  /* 0x0000000804047c20 */ /* 0x008fe20008400000 */
[----:B------:R-:W3:Y:S08]  /*1190*/  F2I.U32.TRUNC.NTZ R81, R3 ;  /* 0x0000000300517305 */ /* 0x000ef0000020f000 */
[----:B------:R-:W4:Y:S01]  /*11a0*/  F2I.U32.TRUNC.NTZ R96, R4 ;  /* 0x0000000400607305 */ /* 0x000f22000020f000 */
[----:B--2---:R-:W-:Y:S01]  /*11b0*/  UISETP.NE.AND UP3, UPT, UR6, 0x1, UPT ;  /* 0x000000010600788c */ /* 0x004fe2000bf65270 */
[----:B---3--:R-:W-:-:S05]  /*11c0*/  IADD3 R81, PT, PT, -R81, RZ, RZ ;  /* 0x000000ff51517210 */ /* 0x008fca0007ffe1ff */
[----:B------:R-:W-:Y:S01]  /*11d0*/  IMAD R81, R0, R81, R98 ;  /* 0x0000005100517224 */ /* 0x000fe200078e0262 */
[----:B------:R-:W-:Y:S01]  /*11e0*/  PRMT R0, RZ, 0x7610, R0 ;  /* 0x00007610ff007816 */ /* 0x000fe20000000000 */
[----:B----4-:R-:W-:-:S04]  /*11f0*/  IMAD.MOV R96, RZ, RZ, -R96 ;  /* 0x000000ffff607224 */ /* 0x010fc800078e0a60 */
[----:B------:R-:W-:Y:S01]  /*1200*/  IMAD R96, R2, R96, R11 ;  /* 0x0000006002607224 */ /* 0x000fe200078e020b */
[----:B-1----:R-:W-:Y:S06]  /*1210*/  BRA.U UP4, `(.L_x_18) ;  /* 0x0000000104247547 */ /* 0x002fec000b800000 */
[----:B------:R-:W-:Y:S01]  /*1220*/  ISETP.NE.AND P1, PT, R81, RZ, PT ;  /* 0x000000ff5100720c */ /* 0x000fe20003f25270 */
[----:B------:R-:W-:Y:S01]  /*1230*/  IMAD.MOV.U32 R0, RZ, RZ, 0x3 ;  /* 0x00000003ff007424 */ /* 0x000fe200078e00ff */
[C---:B------:R-:W-:Y:S02]  /*1240*/  LOP3.LUT R3, R96.reuse, 0xfffffffe, RZ, 0xc0, !PT ;  /* 0xfffffffe60037812 */ /* 0x040fe400078ec0ff */
[----:B------:R-:W-:Y:S02]  /*1250*/  ISETP.LT.U32.OR P1, PT, R96, 0x2, !P1 ;  /* 0x000000026000780c */ /* 0x000fe40004f21470 */
[----:B------:R-:W-:Y:S02]  /*1260*/  SHF.L.U32 R0, R0, R3, RZ ;  /* 0x0000000300007219 */ /* 0x000fe400000006ff */
[----:B------:R-:W-:Y:S02]  /*1270*/  SEL R5, RZ, 0x1, !P1 ;  /* 0x00000001ff057807 */ /* 0x000fe40004800000 */
[----:B------:R-:W-:-:S05]  /*1280*/  SEL R2, RZ, 0x2, !P1 ;  /* 0x00000002ff027807 */ /* 0x000fca0004800000 */
[----:B------:R-:W-:-:S05]  /*1290*/  IMAD.IADD R2, R5, 0x1, R2 ;  /* 0x0000000105027824 */ /* 0x000fca00078e0202 */
[----:B------:R-:W-:Y:S02]  /*12a0*/  PRMT R8, R2, 0x7610, R8 ;  /* 0x0000761002087816 */ /* 0x000fe40000000008 */
.L_x_18:
[----:B------:R-:W-:Y:S05]  /*12b0*/  @!P0 BRA `(.L_x_19) ;  /* 0x0000000000b88947 */ /* 0x000fea0003800000 */
[----:B------:R-:W1:Y:S01]  /*12c0*/  LDC.64 R4, c[0x0][0xb18] ;  /* 0x0002c600ff047b82 */ /* 0x000e620000000a00 */
[----:B------:R-:W-:-:S07]  /*12d0*/  ISETP.NE.AND P0, PT, R9, 0x1, PT ;  /* 0x000000010900780c */ /* 0x000fce0003f05270 */
[----:B------:R-:W2:Y:S08]  /*12e0*/  LDC R14, c[0x0][0xb0c] ;  /* 0x0002c300ff0e7b82 */ /* 0x000eb00000000800 */
[----:B------:R-:W3:Y:S08]  /*12f0*/  LDC R13, c[0x0][0x370] ;  /* 0x0000dc00ff0d7b82 */ /* 0x000ef00000000800 */
[----:B------:R-:W4:Y:S01]  /*1300*/  LDC R16, c[0x0][0x374] ;  /* 0x0000dd00ff107b82 */ /* 0x000f220000000800 */
[----:B-1----:R-:W-:-:S07]  /*1310*/  ISETP.NE.AND P1, PT, R4, 0x1, PT ;  /* 0x000000010400780c */ /* 0x002fce0003f25270 */
[----:B------:R-:W3:Y:S01]  /*1320*/  LDC.64 R6, c[0x0][0xb10] ;  /* 0x0002c400ff067b82 */ /* 0x000ee20000000a00 */
[----:B--2---:R-:W-:-:S07]  /*1330*/  ISETP.NE.AND P2, PT, R14, 0x1, PT ;  /* 0x000000010e00780c */ /* 0x004fce0003f45270 */
[----:B------:R-:W1:Y:S08]  /*1340*/  LDC R12, c[0x0][0xb20] ;  /* 0x0002c800ff0c7b82 */ /* 0x000e700000000800 */
[----:B------:R-:W2:Y:S01]  /*1350*/  LDC.64 R2, c[0x0][0xb28] ;  /* 0x0002ca00ff027b82 */ /* 0x000ea20000000a00 */
[----:B----4-:R-:W-:-:S04]  /*1360*/  IMAD.HI.U32 R15, R16, R5, RZ ;  /* 0x00000005100f7227 */ /* 0x010fc800078e00ff */
[----:B------:R-:W-:-:S04]  /*1370*/  IMAD.HI.U32 R5, R98, R5, RZ ;  /* 0x0000000562057227 */ /* 0x000fc800078e00ff */
[----:B---3--:R-:W-:-:S04]  /*1380*/  IMAD.HI.U32 R18, R13, R6, RZ ;  /* 0x000000060d127227 */ /* 0x008fc800078e00ff */
[C---:B------:R-:W-:Y:S01]  /*1390*/  IMAD.HI.U32 R20, R11.reuse, R6, RZ ;  /* 0x000000060b147227 */ /* 0x040fe200078e00ff */
[-C--:B------:R-:W-:Y:S02]  /*13a0*/  @P2 SHF.R.U32.HI R13, RZ, R7.reuse, R18 ;  /* 0x00000007ff0d2219 */ /* 0x080fe40000011612 */
[-C--:B-1----:R-:W-:Y:S02]  /*13b0*/  @P1 SHF.R.U32.HI R16, RZ, R12.reuse, R15 ;  /* 0x0000000cff101219 */ /* 0x082fe4000001160f */
[----:B------:R-:W-:Y:S02]  /*13c0*/  SHF.R.U32.HI R5, RZ, R12, R5 ;  /* 0x0000000cff057219 */ /* 0x000fe40000011605 */
[----:B------:R-:W-:Y:S02]  /*13d0*/  SHF.R.U32.HI R20, RZ, R7, R20 ;  /* 0x00000007ff147219 */ /* 0x000fe40000011614 */
[----:B------:R-:W-:Y:S01]  /*13e0*/  SEL R5, R98, R5, !P1 ;  /* 0x0000000562057207 */ /* 0x000fe20004800000 */
[----:B--2---:R-:W-:Y:S01]  /*13f0*/  IMAD.HI.U32 R18, R16, R2, RZ ;  /* 0x0000000210127227 */ /* 0x004fe200078e00ff */
[----:B------:R-:W-:-:S02]  /*1400*/  SEL R97, R11, R20, !P2 ;  /* 0x000000140b617207 */ /* 0x000fc40005000000 */
[----:B------:R-:W-:Y:S01]  /*1410*/  IADD3 R7, PT, PT, -R5, RZ, RZ ;  /* 0x000000ff05077210 */ /* 0x000fe20007ffe1ff */
[----:B------:R-:W-:Y:S01]  /*1420*/  IMAD.HI.U32 R6, R13, R2, RZ ;  /* 0x000000020d067227 */ /* 0x000fe200078e00ff */
[----:B------:R-:W-:-:S03]  /*1430*/  @P0 SHF.R.U32.HI R16, RZ, R3, R18 ;  /* 0x00000003ff100219 */ /* 0x000fc60000011612 */
[----:B------:R-:W-:Y:S01]  /*1440*/  IMAD R7, R4, R7, R98 ;  /* 0x0000000704077224 */ /* 0x000fe200078e0262 */
[----:B------:R-:W-:Y:S01]  /*1450*/  @P0 SHF.R.U32.HI R13, RZ, R3, R6 ;  /* 0x00000003ff0d0219 */ /* 0x000fe20000011606 */
[----:B------:R-:W-:-:S04]  /*1460*/  IMAD R16, R16, R9, RZ ;  /* 0x0000000910107224 */ /* 0x000fc800078e02ff */
[----:B------:R-:W-:Y:S01]  /*1470*/  IMAD R6, R13, R9, RZ ;  /* 0x000000090d067224 */ /* 0x000fe200078e02ff */
[----:B------:R-:W-:-:S04]  /*1480*/  ISETP.GE.AND P1, PT, R5, R16, PT ;  /* 0x000000100500720c */ /* 0x000fc80003f26270 */
[----:B------:R-:W-:Y:S01]  /*1490*/  ISETP.GE.OR P1, PT, R97, R6, P1 ;  /* 0x000000066100720c */ /* 0x000fe20000f26670 */
[----:B------:R-:W-:-:S05]  /*14a0*/  IMAD.HI.U32 R6, R5, R2, RZ ;  /* 0x0000000205067227 */ /* 0x000fca00078e00ff */
[----:B------:R-:W-:-:S04]  /*14b0*/  SHF.R.U32.HI R6, RZ, R3, R6 ;  /* 0x00000003ff067219 */ /* 0x000fc80000011606 */
[----:B------:R-:W-:-:S03]  /*14c0*/  SEL R6, R5, R6, !P0 ;  /* 0x0000000605067207 */ /* 0x000fc60004000000 */
[----:B------:R-:W-:Y:S01]  /*14d0*/  @!P1 IMAD.HI.U32 R12, R97, R2, RZ ;  /* 0x00000002610c9227 */ /* 0x000fe200078e00ff */
[----:B------:R-:W-:-:S04]  /*14e0*/  IADD3 R2, PT, PT, -R6, RZ, RZ ;  /* 0x000000ff06027210 */ /* 0x000fc80007ffe1ff */
[----:B------:R-:W-:Y:S01]  /*14f0*/  @!P1 SHF.R.U32.HI R12, RZ, R3, R12 ;  /* 0x00000003ff0c9219 */ /* 0x000fe2000001160c */
[----:B------:R-:W-:-:S03]  /*1500*/  IMAD R2, R9, R2, R5 ;  /* 0x0000000209027224 */ /* 0x000fc600078e0205 */
[----:B------:R-:W-:-:S05]  /*1510*/  @!P1 SEL R3, R97, R12, !P0 ;  /* 0x0000000c61039207 */ /* 0x000fca0004000000 */
[--C-:B------:R-:W-:Y:S02]  /*1520*/  @!P1 IMAD.IADD R6, R6, 0x1, -R3.reuse ;  /* 0x0000000106069824 */ /* 0x100fe400078e0a03 */
[----:B------:R-:W-:Y:S01]  /*1530*/  @!P1 IMAD R3, R2, R13, R3 ;  /* 0x0000000d02039224 */ /* 0x000fe200078e0203 */
[----:B------:R-:W-:Y:S01]  /*1540*/  IADD3 R2, PT, PT, -R97, RZ, RZ ;  /* 0x000000ff61027210 */ /* 0x000fe20007ffe1ff */
[----:B------:R-:W-:Y:S02]  /*1550*/  @!P1 IMAD R5, R6, R9, R97 ;  /* 0x0000000906059224 */ /* 0x000fe400078e0261 */
[----:B------:R-:W-:Y:S02]  /*1560*/  @!P1 IMAD.MOV.U32 R97, RZ, RZ, R3 ;  /* 0x000000ffff619224 */ /* 0x000fe400078e0003 */
[----:B------:R-:W-:Y:S02]  /*1570*/  IMAD R2, R14, R2, R11 ;  /* 0x000000020e027224 */ /* 0x000fe400078e020b */
[----:B------:R-:W-:-:S02]  /*1580*/  IMAD R98, R5, R4, R7 ;  /* 0x0000000405627224 */ /* 0x000fc400078e0207 */
[----:B------:R-:W-:Y:S02]  /*1590*/  IMAD R97, R97, R14, R2 ;  /* 0x0000000e61617224 */ /* 0x000fe400078e0202 */
.L_x_19:
[----:B------:R-:W-:Y:S05]  /*15a0*/  BRA.U UP3, `(.L_x_20) ;  /* 0x0000000103407547 */ /* 0x000fea000b800000 */
[----:B------:R-:W1:Y:S08]  /*15b0*/  LDC.64 R4, c[0x0][0xb10] ;  /* 0x0002c400ff047b82 */ /* 0x000e700000000a00 */
[----:B------:R-:W2:Y:S08]  /*15c0*/  LDC.64 R2, c[0x0][0xb18] ;  /* 0x0002c600ff027b82 */ /* 0x000eb00000000a00 */
[----:B------:R-:W3:Y:S08]  /*15d0*/  LDC R6, c[0x0][0xb20] ;  /* 0x0002c800ff067b82 */ /* 0x000ef00000000800 */
[----:B------:R-:W4:Y:S01]  /*15e0*/  LDC R12, c[0x0][0xb0c] ;  /* 0x0002c300ff0c7b82 */ /* 0x000f220000000800 */
[----:B-1----:R-:W-:-:S05]  /*15f0*/  IMAD.HI.U32 R4, R97, R4, RZ ;  /* 0x0000000461047227 */ /* 0x002fca00078e00ff */
[----:B------:R-:W-:Y:S01]  /*1600*/  SHF.R.U32.HI R4, RZ, R5, R4 ;  /* 0x00000005ff047219 */ /* 0x000fe20000011604 */
[----:B--2---:R-:W-:Y:S01]  /*1610*/  IMAD.HI.U32 R3, R98, R3, RZ ;  /* 0x0000000362037227 */ /* 0x004fe200078e00ff */
[----:B------:R-:W-:-:S04]  /*1620*/  ISETP.NE.AND P0, PT, R2, 0x1, PT ;  /* 0x000000010200780c */ /* 0x000fc80003f05270 */
[----:B---3--:R-:W-:-:S04]  /*1630*/  SHF.R.U32.HI R3, RZ, R6, R3 ;  /* 0x00000006ff037219 */ /* 0x008fc80000011603 */
[----:B------:R-:W-:Y:S02]  /*1640*/  SEL R3, R98, R3, !P0 ;  /* 0x0000000362037207 */ /* 0x000fe40004000000 */
[----:B----4-:R-:W-:-:S04]  /*1650*/  ISETP.NE.AND P1, PT, R12, 0x1, PT ;  /* 0x000000010c00780c */ /* 0x010fc80003f25270 */
[----:B------:R-:W-:-:S05]  /*1660*/  SEL R6, R97, R4, !P1 ;  /* 0x0000000461067207 */ /* 0x000fca0004800000 */
[----:B------:R-:W-:Y:S02]  /*1670*/  IMAD.IADD R4, R3, 0x1, -R6 ;  /* 0x0000000103047824 */ /* 0x000fe400078e0a06 */
[----:B------:R-:W-:Y:S02]  /*1680*/  IMAD.IADD R3, R6, 0x1, -R3 ;  /* 0x0000000106037824 */ /* 0x000fe400078e0a03 */
[----:B------:R-:W-:Y:S02]  /*1690*/  IMAD R97, R4, R12, R97 ;  /* 0x0000000c04617224 */ /* 0x000fe400078e0261 */
[----:B------:R-:W-:Y:S02]  /*16a0*/  IMAD R98, R3, R2, R98 ;  /* 0x0000000203627224 */ /* 0x000fe400078e0262 */
.L_x_20:
[----:B------:R-:W-:Y:S05]  /*16b0*/  BRA.U !UP1, `(.L_x_21) ;  /* 0x00000001090c7547 */ /* 0x000fea000b800000 */
[----:B------:R-:W-:Y:S01]  /*16c0*/  UCGABAR_WAIT ;  /* 0x0000000000007dc7 */ /* 0x000fe20008000000 */
[----:B------:R-:W-:Y:S01]  /*16d0*/  CCTL.IVALL ;  /* 0x00000000ff00798f */ /* 0x000fe20002000000 */
[----:B------:R-:W-:Y:S05]  /*16e0*/  BRA `(.L_x_22) ;  /* 0x0000000000047947 */ /* 0x000fea0003800000 */
.L_x_21:
[----:B------:R-:W-:Y:S06]  /*16f0*/  BAR.SYNC.DEFER_BLOCKING 0x0 ;  /* 0x0000000000007b1d */ /* 0x000fec0000010000 */
.L_x_22:
[----:B------:R-:W-:Y:S05]  /*1700*/  BRA.U UP2, `(.L_x_23) ;  /* 0x0000001902ac7547 */ /* 0x000fea000b800000 */
[----:B------:R-:W1:Y:S01]  /*1710*/  LDCU UR15, c[0x0][0x38c] ;  /* 0x00007180ff0f77ac */ /* 0x000e620008000800 */
[----:B------:R-:W2:Y:S01]  /*1720*/  LDC R9, c[0x0][0x370] ;  /* 0x0000dc00ff097b82 */ /* 0x000ea20000000800 */
[C---:B------:R-:W-:Y:S01]  /*1730*/  IMAD.SHL.U32 R17, R11.reuse, 0x20, RZ ;  /* 0x000000200b117824 */ /* 0x040fe200078e00ff */
[----:B------:R-:W-:Y:S01]  /*1740*/  PLOP3.LUT P1, PT, PT, PT, UP5, 0x80, 0x8 ;  /* 0x000000000008781c */ /* 0x000fe20003f2f058 */
[----:B------:R-:W-:Y:S01]  /*1750*/  UISETP.NE.AND UP1, UPT, UR10, URZ, UPT ;  /* 0x000000ff0a00728c */ /* 0x000fe2000bf25270 */
[----:B------:R-:W-:Y:S01]  /*1760*/  ISETP.NE.AND P4, PT, R10, RZ, P5 ;  /* 0x000000ff0a00720c */ /* 0x000fe20002f85270 */
[----:B------:R-:W-:Y:S01]  /*1770*/  IMAD.SHL.U32 R16, R11, 0x40, RZ ;  /* 0x000000400b107824 */ /* 0x000fe200078e00ff */
[----:B------:R-:W-:Y:S01]  /*1780*/  PLOP3.LUT P1, PT, P1, PT, PT, 0x8, 0x80 ;  /* 0x000000000080781c */ /* 0x000fe20000f2e170 */
[----:B------:R-:W-:Y:S01]  /*1790*/  IMAD.MOV.U32 R15, RZ, RZ, 0x1 ;  /* 0x00000001ff0f7424 */ /* 0x000fe200078e00ff */
[----:B------:R-:W3:Y:S01]  /*17a0*/  LDC R0, c[0x0][0x374] ;  /* 0x0000dd00ff007b82 */ /* 0x000ee20000000800 */
[----:B------:R-:W-:Y:S01]  /*17b0*/  IMAD.MOV.U32 R14, RZ, RZ, RZ ;  /* 0x000000ffff0e7224 */ /* 0x000fe200078e00ff */
[----:B------:R-:W-:Y:S01]  /*17c0*/  CS2R R12, SRZ ;  /* 0x00000000000c7805 */ /* 0x000fe2000001ff00 */
[----:B------:R-:W-:Y:S01]  /*17d0*/  IMAD.MOV.U32 R10, RZ, RZ, 0x1 ;  /* 0x00000001ff0a7424 */ /* 0x000fe200078e00ff */
[----:B------:R-:W-:Y:S01]  /*17e0*/  LOP3.LUT R17, R17, 0x20, RZ, 0xc0, !PT ;  /* 0x0000002011117812 */ /* 0x000fe200078ec0ff */
[----:B------:R-:W4:Y:S01]  /*17f0*/  LDCU.64 UR24, c[0x0][0x348] ;  /* 0x00006900ff1877ac */ /* 0x000f220008000a00 */
[----:B-1----:R-:W-:-:S02]  /*1800*/  UIADD3 UR4, UPT, UPT, UR15, 0x7f, URZ ;  /* 0x0000007f0f047890 */ /* 0x002fc4000fffe0ff */
[----:B------:R-:W-:Y:S02]  /*1810*/  USEL UR7, UR7, 0x2, UP1 ;  /* 0x0000000207077887 */ /* 0x000fe40008800000 */
[----:B------:R-:W-:Y:S01]  /*1820*/  USHF.R.S32.HI UR22, URZ, 0x1f, UR4 ;  /* 0x0000001fff167899 */ /* 0x000fe20008011404 */
[----:B------:R-:W-:-:S03]  /*1830*/  UMOV UR13, URZ ;  /* 0x000000ff000d7c82 */ /* 0x000fc60008000000 */
[----:B------:R-:W-:Y:S02]  /*1840*/  ULEA.HI UR22, UR22, UR4, URZ, 0x7 ;  /* 0x0000000416167291 */ /* 0x000fe4000f8f38ff */
[----:B------:R-:W-:Y:S02]  /*1850*/  UIADD3 UR4, UPT, UPT, UR15, -0x1, URZ ;  /* 0xffffffff0f047890 */ /* 0x000fe4000fffe0ff */
[----:B------:R-:W-:Y:S02]  /*1860*/  USHF.R.S32.HI UR22, URZ, 0x7, UR22 ;  /* 0x00000007ff167899 */ /* 0x000fe40008011416 */
[----:B------:R-:W-:Y:S02]  /*1870*/  UISETP.GE.U32.AND UP2, UPT, UR4, -0xff, UPT ;  /* 0xffffff010400788c */ /* 0x000fe4000bf46070 */
[----:B------:R-:W-:Y:S02]  /*1880*/  UISETP.LT.U32.AND UP0, UPT, UR22, 0x12, UPT ;  /* 0x000000121600788c */ /* 0x000fe4000bf01070 */
[----:B------:R-:W-:-:S02]  /*1890*/  UIADD3 UR15, UPT, UPT, UR15, 0xfe, URZ ;  /* 0x000000fe0f0f7890 */ /* 0x000fc4000fffe0ff */
[----:B------:R-:W-:-:S04]  /*18a0*/  USEL UR21, UR22, 0x12, UP0 ;  /* 0x0000001216157887 */ /* 0x000fc80008000000 */
[----:B------:R-:W-:Y:S02]  /*18b0*/  UIADD3 UR6, UPT, UPT, UR21, -0x1, URZ ;  /* 0xffffffff15067890 */ /* 0x000fe4000fffe0ff */
[----:B------:R-:W-:Y:S02]  /*18c0*/  @UP2 UIADD3 UR6, UPT, UPT, UR21, URZ, URZ ;  /* 0x000000ff15062290 */ /* 0x000fe4000fffe0ff */
[----:B------:R-:W-:Y:S02]  /*18d0*/  UIADD3 UR14, UPT, UPT, UR22, -UR21, URZ ;  /* 0x80000015160e7290 */ /* 0x000fe4000fffe0ff */
[----:B------:R-:W-:Y:S02]  /*18e0*/  UIADD3 UR5, UPT, UPT, UR6, 0x1, URZ ;  /* 0x0000000106057890 */ /* 0x000fe4000fffe0ff */
[----:B--2-4-:R-:W-:-:S12]  /*18f0*/  UIADD3 UR6, UPT, UPT, -UR6, URZ, URZ ;  /* 0x000000ff06067290 */ /* 0x014fd8000fffe1ff */
.L_x_43:
[----:B------:R-:W-:Y:S01]  /*1900*/  UISETP.NE.AND UP0, UPT, UR37, URZ, UPT ;  /* 0x000000ff2500728c */ /* 0x000fe2000bf05270 */
[----:B------:R-:W1:Y:S08]  /*1910*/  S2UR UR37, SR_CgaCtaId ;  /* 0x00000000002579c3 */ /* 0x000e700000008800 */
[----:B------:R-:W-:Y:S05]  /*1920*/  BRA.U UP0, `(.L_x_24) ;  /* 0x0000000100347547 */ /* 0x000fea000b800000 */
[----:B------:R-:W2:Y:S01]  /*1930*/  S2R R2, SR_CgaCtaId ;  /* 0x0000000000027919 */ /* 0x000ea20000008800 */
[----:B------:R-:W-:-:S04]  /*1940*/  MOV R3, 0x400 ;  /* 0x0000040000037802 */ /* 0x000fc80000000f00 */
[----:B--2---:R-:W-:Y:S02]  /*1950*/  LEA R3, R2, R3, 0x18 ;  /* 0x0000000302037211 */ /* 0x004fe400078ec0ff */
[----:B------:R-:W-:-:S03]  /*1960*/  SHF.L.U32 R2, R10, 0x1f, RZ ;  /* 0x0000001f0a027819 */ /* 0x000fc600000006ff */
[----:B------:R-:W-:-:S04]  /*1970*/  IMAD R3, R12, 0x8, R3 ;  /* 0x000000080c037824 */ /* 0x000fc800078e0203 */
[----:B------:R-:W2:Y:S02]  /*1980*/  SYNCS.PHASECHK.TRANS64.TRYWAIT P0, [R3+URZ+0x1b0], R2 ;  /* 0x0001b002030075a7 */ /* 0x000ea400080011ff */
[----:B--2---:R-:W-:Y:S05]  /*1990*/  @!P0 BRA `(.L_x_25) ;  /* 0x0000005800488947 */ /* 0x004fea0003800000 */
.L_x_128:
[----:B------:R-:W-:Y:S01]  /*19a0*/  VIADD R12, R12, 0x1 ;  /* 0x000000010c0c7836 */ /* 0x000fe20000000000 */
[----:B------:R2:W-:Y:S04]  /*19b0*/  SYNCS.ARRIVE.TRANS64.A1T0 RZ, [R3+URZ+0x1a0], RZ ;  /* 0x0001a0ff03ff79a7 */ /* 0x0005e800081000ff */
[----:B------:R-:W-:-:S04]  /*19c0*/  ISETP.NE.AND P0, PT, R12, 0x2, PT ;  /* 0x000000020c00780c */ /* 0x000fc80003f05270 */
[----:B------:R-:W-:Y:S02]  /*19d0*/  SEL R12, R12, RZ, P0 ;  /* 0x000000ff0c0c7207 */ /* 0x000fe40000000000 */
[----:B--2---:R-:W-:-:S04]  /*19e0*/  SEL R3, RZ, 0x1, P0 ;  /* 0x00000001ff037807 */ /* 0x004fc80000000000 */
[----:B------:R-:W-:-:S07]  /*19f0*/  LOP3.LUT R10, R10, R3, RZ, 0x3c, !PT ;  /* 0x000000030a0a7212 */ /* 0x000fce00078e3cff */
.L_x_24:
[----:B------:R-:W-:Y:S01]  /*1a00*/  UMOV UR4, 0x400 ;  /* 0x0000040000047882 */ /* 0x000fe20000000000 */
[----:B------:R-:W-:Y:S01]  /*1a10*/  LEA.HI R3, R97, R97, RZ, 0x1 ;  /* 0x0000006161037211 */ /* 0x000fe200078f08ff */
[----:B-1----:R-:W-:Y:S01]  /*1a20*/  ULEA UR4, UR37, UR4, 0x18 ;  /* 0x0000000425047291 */ /* 0x002fe2000f8ec0ff */
[----:B------:R-:W-:Y:S01]  /*1a30*/  SHF.L.U32 R2, R15, 0x1f, RZ ;  /* 0x0000001f0f027819 */ /* 0x000fe200000006ff */
[----:B------:R-:W-:Y:S01]  /*1a40*/  UISETP.GE.U32.AND UP0, UPT, UR15, 0xff, UPT ;  /* 0x000000ff0f00788c */ /* 0x000fe2000bf06070 */
[----:B------:R-:W-:Y:S01]  /*1a50*/  R2UR UR35, R16 ;  /* 0x00000000102372ca */ /* 0x000fe200000e0000 */
[----:B------:R-:W-:Y:S01]  /*1a60*/  ULEA UR8, UR13, UR4, 0x3 ;  /* 0x000000040d087291 */ /* 0x000fe2000f8e18ff */
[----:B------:R-:W-:Y:S01]  /*1a70*/  IMAD.SHL.U32 R3, R3, 0x40, RZ ;  /* 0x0000004003037824 */ /* 0x000fe200078e00ff */
[----:B------:R-:W-:Y:S01]  /*1a80*/  R2UR UR11, R17 ;  /* 0x00000000110b72ca */ /* 0x000fe200000e0000 */
[----:B------:R-:W-:-:S03]  /*1a90*/  UMOV UR23, URZ ;  /* 0x000000ff00177c82 */ /* 0x000fc60008000000 */
[----:B------:R-:W-:-:S03]  /*1aa0*/  LOP3.LUT R3, R3, 0xffffff80, RZ, 0xc0, !PT ;  /* 0xffffff8003037812 */ /* 0x000fc600078ec0ff */
[----:B------:R1:W2:Y:S01]  /*1ab0*/  SYNCS.PHASECHK.TRANS64.TRYWAIT P0, [UR8+0x90], R2 ;  /* 0x00009002ff0075a7 */ /* 0x0002a20008001108 */
[----:B------:R-:W-:Y:S02]  /*1ac0*/  R2UR UR9, R3 ;  /* 0x00000000030972ca */ /* 0x000fe400000e0000 */
[----:B------:R-:W-:-:S11]  /*1ad0*/  R2UR UR8, R98 ;  /* 0x00000000620872ca */ /* 0x000fd600000e0000 */
[----:B------:R-:W-:Y:S02]  /*1ae0*/  ULOP3.LUT UR35, UR9, 0x40, UR35, 0xf8, !UPT ;  /* 0x0000004009237892 */ /* 0x000fe4000f8ef823 */
[----:B------:R-:W-:Y:S01]  /*1af0*/  ULEA UR11, UR8, UR11, 0x6 ;  /* 0x0000000b080b7291 */ /* 0x000fe2000f8e30ff */
[----:B------:R-:W-:Y:S11]  /*1b00*/  BRA.U !UP0, `(.L_x_26) ;  /* 0x0000000108c07547 */ /* 0x000ff6000b800000 */
[----:B------:R-:W-:Y:S01]  /*1b10*/  UMOV UR16, UR6 ;  /* 0x0000000600107c82 */ /* 0x000fe20008000000 */
[----:B------:R-:W-:Y:S01]  /*1b20*/  UMOV UR17, UR13 ;  /* 0x0000000d00117c82 */ /* 0x000fe20008000000 */
[----:B------:R-:W-:-:S05]  /*1b30*/  UMOV UR34, URZ ;  /* 0x000000ff00227c82 */ /* 0x000fca0008000000 */
.L_x_32:
[----:B------:R-:W-:Y:S01]  /*1b40*/  ULEA UR33, UR17, UR4, 0x3 ;  /* 0x0000000411217291 */ /* 0x000fe2000f8e18ff */
[----:B------:R-:W-:Y:S01]  /*1b50*/  @P5 MOV R3, 0x6000 ;  /* 0x0000600000035802 */ /* 0x000fe20000000f00 */
[----:B-12-4-:R-:W-:Y:S10]  /*1b60*/  @P0 BRA `(.L_x_27) ;  /* 0x00000000000c0947 */ /* 0x016ff40003800000 */
[----:B------:R-:W-:-:S04]  /*1b70*/  SHF.L.U32 R5, R15, 0x1f, RZ ;  /* 0x0000001f0f057819 */ /* 0x000fc800000006ff */
[----:B------:R-:W2:Y:S02]  /*1b80*/  SYNCS.PHASECHK.TRANS64.TRYWAIT P0, [UR33+0x90], R5 ;  /* 0x00009005ff0075a7 */ /* 0x000ea40008001121 */
[----:B--2---:R-:W-:Y:S05]  /*1b90*/  @!P0 BRA `(.L_x_28) ;  /* 0x0000005400dc8947 */ /* 0x004fea0003800000 */
.L_x_27:
[----:B------:R2:W-:Y:S01]  /*1ba0*/  @P5 SYNCS.ARRIVE.TRANS64 RZ, [UR33], R3 ;  /* 0x00000003ffff59a7 */ /* 0x0005e20008000021 */
[----:B------:R-:W-:Y:S02]  /*1bb0*/  ULOP3.LUT UR8, UR7, 0x2, URZ, 0xfc, !UPT ;  /* 0x0000000207087892 */ /* 0x000fe4000f8efcff */
[----:B------:R-:W-:Y:S02]  /*1bc0*/  UIADD3 UR16, UPT, UPT, UR16, 0x1, URZ ;  /* 0x0000000110107890 */ /* 0x000fe4000fffe0ff */
[----:B------:R-:W-:Y:S02]  /*1bd0*/  UISETP.NE.AND UP0, UPT, UR8, 0x2, UPT ;  /* 0x000000020800788c */ /* 0x000fe4000bf05270 */
[----:B------:R-:W-:-:S07]  /*1be0*/  UISETP.NE.AND UP2, UPT, UR16, 0x1, UPT ;  /* 0x000000011000788c */ /* 0x000fce000bf45270 */
[----:B------:R-:W-:Y:S05]  /*1bf0*/  BRA.U UP0, `(.L_x_29) ;  /* 0x0000000100047547 */ /* 0x000fea000b800000 */
[----:B------:R-:W-:Y:S05]  /*1c00*/  BPT.TRAP 0x1 ;  /* 0x000000040000795c */ /* 0x000fea0000300000 */
.L_x_29:
[----:B------:R-:W-:Y:S04]  /*1c10*/  BSSY.RECONVERGENT B0, `(.L_x_30) ;  /* 0x0000003000007945 */ /* 0x000fe80003800200 */
[----:B------:R-:W-:Y:S05]  /*1c20*/  @!P4 BRA `(.L_x_31) ;  /* 0x000000000004c947 */ /* 0x000fea0003800000 */
[----:B------:R-:W-:Y:S05]  /*1c30*/  BPT.TRAP 0x1 ;  /* 0x000000040000795c */ /* 0x000fea0000300000 */
.L_x_31:
[----:B------:R-:W-:Y:S05]  /*1c40*/  BSYNC.RECONVERGENT B0 ;  /* 0x0000000000007941 */ /* 0x000fea0003800200 */
.L_x_30:
[----:B------:R-:W-:Y:S02]  /*1c50*/  UIADD3 UR13, UPT, UPT, UR17, 0x1, URZ ;  /* 0x00000001110d7890 */ /* 0x000fe4000fffe0ff */
[----:B------:R-:W-:Y:S02]  /*1c60*/  ULEA UR32, UR17, UR4, 0xd ;  /* 0x0000000411207291 */ /* 0x000fe4000f8e68ff */
[----:B------:R-:W-:Y:S02]  /*1c70*/  UISETP.NE.AND UP0, UPT, UR13, 0x12, UPT ;  /* 0x000000120d00788c */ /* 0x000fe4000bf05270 */
[----:B------:R-:W-:Y:S02]  /*1c80*/  UIADD3 UR28, UP1, UPT, UR24, 0x80, URZ ;  /* 0x00000080181c7890 */ /* 0x000fe4000ff3e0ff */
[----:B------:R-:W-:Y:S02]  /*1c90*/  USEL UR9, URZ, 0x1, UP0 ;  /* 0x00000001ff097887 */ /* 0x000fe40008000000 */
[----:B------:R-:W-:-:S02]  /*1ca0*/  USEL UR13, UR13, URZ, UP0 ;  /* 0x000000ff0d0d7287 */ /* 0x000fc40008000000 */
[----:B------:R-:W-:Y:S02]  /*1cb0*/  UIADD3 UR26, UP0, UPT, UR24, 0x180, URZ ;  /* 0x00000180181a7890 */ /* 0x000fe4000ff1e0ff */
[----:B------:R-:W-:Y:S01]  /*1cc0*/  ULEA UR8, UR13, UR4, 0x3 ;  /* 0x000000040d087291 */ /* 0x000fe2000f8e18ff */
[----:B------:R-:W-:Y:S01]  /*1cd0*/  LOP3.LUT R15, R15, UR9, RZ, 0x3c, !PT ;  /* 0x000000090f0f7c12 */ /* 0x000fe2000f8e3cff */
[----:B------:R-:W-:Y:S02]  /*1ce0*/  ULOP3.LUT UR33, UR33, 0xfefffff8, URZ, 0xc0, !UPT ;  /* 0xfefffff821217892 */ /* 0x000fe4000f8ec0ff */
[----:B------:R-:W-:Y:S01]  /*1cf0*/  UIADD3.X UR29, UPT, UPT, URZ, UR25, URZ, UP1, !UPT ;  /* 0x00000019ff1d7290 */ /* 0x000fe20008ffe4ff */
[----:B-1----:R-:W-:Y:S01]  /*1d00*/  SHF.L.U32 R2, R15, 0x1f, RZ ;  /* 0x0000001f0f027819 */ /* 0x002fe200000006ff */
[----:B------:R-:W-:Y:S02]  /*1d10*/  UIADD3 UR32, UPT, UPT, UR32, 0x2400, URZ ;  /* 0x0000240020207890 */ /* 0x000fe4000fffe0ff */
[----:B------:R-:W-:Y:S01]  /*1d20*/  UIADD3.X UR27, UPT, UPT, URZ, UR25, URZ, UP0, !UPT ;  /* 0x00000019ff1b7290 */ /* 0x000fe200087fe4ff */
[----:B------:R4:W1:Y:S01]  /*1d30*/  SYNCS.PHASECHK.TRANS64.TRYWAIT P0, [UR8+0x90], R2 ;  /* 0x00009002ff0075a7 */ /* 0x0008620008001108 */
[----:B------:R-:W-:Y:S01]  /*1d40*/  ULEA UR8, UR17, UR4, 0xc ;  /* 0x0000000411087291 */ /* 0x000fe2000f8e60ff */
[----:B------:R-:W-:Y:S01]  /*1d50*/  UMOV UR18, 0x0 ;  /* 0x0000000000127882 */ /* 0x000fe20000000000 */
[----:B------:R-:W-:-:S02]  /*1d60*/  UMOV UR19, 0x10000000 ;  /* 0x1000000000137882 */ /* 0x000fc40000000000 */
[----:B------:R-:W-:Y:S01]  /*1d70*/  UIADD3 UR8, UPT, UPT, UR8, 0x26400, URZ ;  /* 0x0002640008087890 */ /* 0x000fe2000fffe0ff */
[----:B------:R2:W-:Y:S01]  /*1d80*/  UTMALDG.3D.2CTA [UR32], [UR28], desc[UR18] ;  /* 0x000012201c0075b4 */ /* 0x0005e20008211000 */
[----:B------:R-:W-:Y:S01]  /*1d90*/  UMOV UR10, UR34 ;  /* 0x00000022000a7c82 */ /* 0x000fe20008000000 */
[----:B------:R-:W-:Y:S01]  /*1da0*/  UMOV UR12, UR36 ;  /* 0x00000024000c7c82 */ /* 0x000fe20008000000 */
[----:B------:R-:W-:Y:S01]  /*1db0*/  UMOV UR9, UR33 ;  /* 0x0000002100097c82 */ /* 0x000fe20008000000 */
[----:B------:R-:W-:Y:S01]  /*1dc0*/  UMOV UR23, UR5 ;  /* 0x0000000500177c82 */ /* 0x000fe20008000000 */
[----:B------:R-:W-:-:S03]  /*1dd0*/  UMOV UR17, UR13 ;  /* 0x0000000d00117c82 */ /* 0x000fc60008000000 */
[----:B------:R4:W-:Y:S01]  /*1de0*/  UTMALDG.3D.2CTA [UR8], [UR26], desc[UR18] ;  /* 0x000012081a0075b4 */ /* 0x0009e20008211000 */
[----:B--2---:R-:W-:Y:S01]  /*1df0*/  UIADD3 UR34, UPT, UPT, UR34, 0x80, URZ ;  /* 0x0000008022227890 */ /* 0x004fe2000fffe0ff */
[----:B------:R-:W-:Y:S11]  /*1e00*/  BRA.U UP2, `(.L_x_32) ;  /* 0xfffffffd024c7547 */ /* 0x000ff6000b83ffff */
.L_x_26:
[----:B----4-:R-:W-:Y:S01]  /*1e10*/  ULEA UR8, UR13, UR4, 0x3 ;  /* 0x000000040d087291 */ /* 0x010fe2000f8e18ff */
[----:B-1----:R-:W-:Y:S01]  /*1e20*/  SHF.L.U32 R2, R15, 0x1f, RZ ;  /* 0x0000001f0f027819 */ /* 0x002fe200000006ff */
[----:B------:R-:W-:Y:S01]  /*1e30*/  @!P1 SYNCS.ARRIVE.TRANS64.A1T0 RZ, [UR4+0x138], RZ ;  /* 0x000138ffffff99a7 */ /* 0x000fe20008100004 */
[----:B------:R-:W-:-:S06]  /*1e40*/  UISETP.GT.AND UP0, UPT, UR22, UR21, UPT ;  /* 0x000000151600728c */ /* 0x000fcc000bf04270 */
[----:B--2---:R1:W2:Y:S03]  /*1e50*/  SYNCS.PHASECHK.TRANS64.TRYWAIT P0, [UR8+0x90], R2 ;  /* 0x00009002ff0075a7 */ /* 0x0042a60008001108 */
[----:B------:R-:W-:Y:S05]  /*1e60*/  BRA.U !UP0, `(.L_x_33) ;  /* 0x0000000108c07547 */ /* 0x000fea000b800000 */
[----:B------:R-:W-:Y:S01]  /*1e70*/  UIADD3 UR26, UPT, UPT, UR14, UR23, URZ ;  /* 0x000000170e1a7290 */ /* 0x000fe2000fffe0ff */
[----:B------:R-:W-:-:S11]  /*1e80*/  UMOV UR27, UR13 ;  /* 0x0000000d001b7c82 */ /* 0x000fd60008000000 */
.L_x_39:
[----:B------:R-:W-:Y:S01]  /*1e90*/  ULEA UR17, UR27, UR4, 0x3 ;  /* 0x000000041b117291 */ /* 0x000fe2000f8e18ff */
[----:B--2---:R-:W-:Y:S01]  /*1ea0*/  @P5 MOV R3, 0x6000 ;  /* 0x0000600000035802 */ /* 0x004fe20000000f00 */
[----:B-12---:R-:W-:Y:S10]  /*1eb0*/  @P0 BRA `(.L_x_34) ;  /* 0x00000000000c0947 */ /* 0x006ff40003800000 */
[----:B------:R-:W-:-:S04]  /*1ec0*/  SHF.L.U32 R5, R15, 0x1f, RZ ;  /* 0x0000001f0f057819 */ /* 0x000fc800000006ff */
[----:B------:R-:W2:Y:S02]  /*1ed0*/  SYNCS.PHASECHK.TRANS64.TRYWAIT P0, [UR17+0x90], R5 ;  /* 0x00009005ff0075a7 */ /* 0x000ea40008001111 */
[----:B--2---:R-:W-:Y:S05]  /*1ee0*/  @!P0 BRA `(.L_x_35) ;  /* 0x0000005400208947 */ /* 0x004fea0003800000 */
.L_x_34:
[----:B------:R2:W-:Y:S01]  /*1ef0*/  @P5 SYNCS.ARRIVE.TRANS64 RZ, [UR17], R3 ;  /* 0x00000003ffff59a7 */ /* 0x0005e20008000011 */
[----:B------:R-:W-:-:S04]  /*1f00*/  ULOP3.LUT UR8, UR7, 0x2, URZ, 0xfc, !UPT ;  /* 0x0000000207087892 */ /* 0x000fc8000f8efcff */
[----:B------:R-:W-:-:S09]  /*1f10*/  UISETP.NE.AND UP0, UPT, UR8, 0x2, UPT ;  /* 0x000000020800788c */ /* 0x000fd2000bf05270 */
[----:B------:R-:W-:Y:S05]  /*1f20*/  BRA.U UP0, `(.L_x_36) ;  /* 0x0000000100047547 */ /* 0x000fea000b800000 */
[----:B------:R-:W-:Y:S05]  /*1f30*/  BPT.TRAP 0x1 ;  /* 0x000000040000795c */ /* 0x000fea0000300000 */
.L_x_36:
[----:B------:R-:W-:Y:S04]  /*1f40*/  BSSY.RECONVERGENT B0, `(.L_x_37) ;  /* 0x0000003000007945 */ /* 0x000fe80003800200 */
[----:B------:R-:W-:Y:S05]  /*1f50*/  @!P4 BRA `(.L_x_38) ;  /* 0x000000000004c947 */ /* 0x000fea0003800000 */
[----:B------:R-:W-:Y:S05]  /*1f60*/  BPT.TRAP 0x1 ;  /* 0x000000040000795c */ /* 0x000fea0000300000 */
.L_x_38:
[----:B------:R-:W-:Y:S05]  /*1f70*/  BSYNC.RECONVERGENT B0 ;  /* 0x0000000000007941 */ /* 0x000fea0003800200 */
.L_x_37:
        /* <DEDUP_REMOVED lines=9> */
[----:B------:R-:W-:Y:S02]  /*2010*/  USHF.L.U32 UR18, UR23, 0x7, URZ ;  /* 0x0000000717127899 */ /* 0x000fe400080006ff */
[----:B------:R-:W-:Y:S01]  /*2020*/  ULOP3.LUT UR17, UR17, 0xfefffff8, URZ, 0xc0, !UPT ;  /* 0xfefffff811117892 */ /* 0x000fe2000f8ec0ff */
[----:B-1----:R-:W-:Y:S01]  /*2030*/  SHF.L.U32 R2, R15, 0x1f, RZ ;  /* 0x0000001f0f027819 */ /* 0x002fe200000006ff */
[----:B------:R-:W-:Y:S02]  /*2040*/  UIADD3 UR16, UPT, UPT, UR16, 0x2400, URZ ;  /* 0x0000240010107890 */ /* 0x000fe4000fffe0ff */
[----:B------:R-:W-:Y:S01]  /*2050*/  UIADD3.X UR33, UPT, UPT, URZ, UR25, URZ, UP1, !UPT ;  /* 0x00000019ff217290 */ /* 0x000fe20008ffe4ff */
[----:B------:R4:W1:Y:S01]  /*2060*/  SYNCS.PHASECHK.TRANS64.TRYWAIT P0, [UR8+0x90], R2 ;  /* 0x00009002ff0075a7 */ /* 0x0008620008001108 */
[----:B------:R-:W-:-:S02]  /*2070*/  ULEA UR8, UR27, UR4, 0xc ;  /* 0x000000041b087291 */ /* 0x000fc4000f8e60ff */
[----:B------:R-:W-:Y:S02]  /*2080*/  UIADD3.X UR31, UPT, UPT, URZ, UR25, URZ, UP0, !UPT ;  /* 0x00000019ff1f7290 */ /* 0x000fe400087fe4ff */
[----:B------:R-:W-:Y:S01]  /*2090*/  UIADD3 UR8, UPT, UPT, UR8, 0x26400, URZ ;  /* 0x0002640008087890 */ /* 0x000fe2000fffe0ff */
[----:B------:R-:W-:Y:S01]  /*20a0*/  UMOV UR28, 0x0 ;  /* 0x00000000001c7882 */ /* 0x000fe20000000000 */
[----:B------:R-:W-:Y:S01]  /*20b0*/  UMOV UR29, 0x10000000 ;  /* 0x10000000001d7882 */ /* 0x000fe20000000000 */
[----:B------:R-:W-:Y:S01]  /*20c0*/  UMOV UR19, UR35 ;  /* 0x0000002300137c82 */ /* 0x000fe20008000000 */
[----:B------:R-:W-:Y:S01]  /*20d0*/  UMOV UR20, UR36 ;  /* 0x0000002400147c82 */ /* 0x000fe20008000000 */
[----:B------:R-:W-:Y:S01]  /*20e0*/  UMOV UR12, UR36 ;  /* 0x00000024000c7c82 */ /* 0x000fe20008000000 */
[----:B------:R-:W-:Y:S01]  /*20f0*/  UMOV UR9, UR17 ;  /* 0x0000001100097c82 */ /* 0x000fe20008000000 */
[----:B------:R-:W-:Y:S01]  /*2100*/  UMOV UR10, UR18 ;  /* 0x00000012000a7c82 */ /* 0x000fe20008000000 */
[----:B------:R4:W-:Y:S01]  /*2110*/  UTMALDG.3D.2CTA [UR16], [UR32], desc[UR28] ;  /* 0x00001c10200075b4 */ /* 0x0009e20008211000 */
[----:B------:R-:W-:Y:S01]  /*2120*/  UIADD3 UR23, UPT, UPT, UR23, 0x1, URZ ;  /* 0x0000000117177890 */ /* 0x000fe2000fffe0ff */
[----:B------:R-:W-:-:S03]  /*2130*/  UMOV UR27, UR13 ;  /* 0x0000000d001b7c82 */ /* 0x000fc60008000000 */
[----:B------:R-:W-:Y:S01]  /*2140*/  UISETP.NE.AND UP0, UPT, UR23, UR26, UPT ;  /* 0x0000001a1700728c */ /* 0x000fe2000bf05270 */
[----:B------:R4:W-:Y:S08]  /*2150*/  UTMALDG.3D.2CTA [UR8], [UR30], desc[UR28] ;  /* 0x00001c081e0075b4 */ /* 0x0009f00008211000 */
[----:B----4-:R-:W-:Y:S05]  /*2160*/  BRA.U UP0, `(.L_x_39) ;  /* 0xfffffffd00487547 */ /* 0x010fea000b83ffff */
.L_x_33:
[C---:B-1----:R-:W-:Y:S01]  /*2170*/  LEA R2, R14.reuse, UR4, 0x3 ;  /* 0x000000040e027c11 */ /* 0x042fe2000f8e18ff */
[----:B------:R-:W-:Y:S01]  /*2180*/  NOP ;  /* 0x0000000000007918 */ /* 0x000fe20000000000 */
[----:B--2---:R-:W-:Y:S02]  /*2190*/  SHF.L.U32 R3, R13, 0x1f, RZ ;  /* 0x0000001f0d037819 */ /* 0x004fe400000006ff */
[----:B------:R-:W-:Y:S02]  /*21a0*/  LEA R4, R14, UR4, 0x4 ;  /* 0x000000040e047c11 */ /* 0x000fe4000f8e20ff */
[----:B------:R-:W1:Y:S02]  /*21b0*/  SYNCS.PHASECHK.TRANS64.TRYWAIT P0, [R2+URZ+0x140], R3 ;  /* 0x00014003020075a7 */ /* 0x000e6400080011ff */
[----:B-1----:R-:W-:Y:S05]  /*21c0*/  @!P0 BRA `(.L_x_40) ;  /* 0x0000005000808947 */ /* 0x002fea0003800000 */
.L_x_131:
[----:B------:R-:W2:Y:S01]  /*21d0*/  LDS.128 R4, [R4+0x1d0] ;  /* 0x0001d00004047984 */ /* 0x000ea20000000c00 */
[----:B------:R-:W-:Y:S01]  /*21e0*/  ISETP.GE.AND P0, PT, R40, 0x1, PT ;  /* 0x000000012800780c */ /* 0x000fe20003f06270 */
[----:B-1----:R-:W-:Y:S01]  /*21f0*/  VIADD R2, R2, 0x150 ;  /* 0x0000015002027836 */ /* 0x002fe20000000000 */
[----:B------:R-:W-:Y:S01]  /*2200*/  @!PT LDS RZ, [RZ] ;  /* 0x00000000fffff984 */ /* 0x000fe20000000800 */
[----:B------:R-:W-:Y:S01]  /*2210*/  @!PT LDS RZ, [RZ] ;  /* 0x00000000fffff984 */ /* 0x000fe20000000800 */
[----:B------:R-:W-:Y:S01]  /*2220*/  @!PT LDS RZ, [RZ] ;  /* 0x00000000fffff984 */ /* 0x000fe20000000800 */
[----:B------:R-:W-:Y:S01]  /*2230*/  @!PT LDS RZ, [RZ] ;  /* 0x00000000fffff984 */ /* 0x000fe20000000800 */
[----:B------:R1:W-:Y:S06]  /*2240*/  MEMBAR.ALL.CTA ;  /* 0x0000000000007992 */ /* 0x0003ec0000008000 */
[----:B-1----:R-:W1:Y:S01]  /*2250*/  FENCE.VIEW.ASYNC.S ;  /* 0x00000000000073c6 */ /* 0x002e620000000000 */
[----:B------:R-:W-:-:S04]  /*2260*/  PRMT R2, RZ, 0x654, R2 ;  /* 0x00000654ff027816 */ /* 0x000fc80000000002 */
[----:B-1----:R1:W-:Y:S01]  /*2270*/  SYNCS.ARRIVE.TRANS64.RED.A1T0 RZ, [R2+URZ], RZ ;  /* 0x000000ff02ff79a7 */ /* 0x0023e200081004ff */
[----:B--2---:R-:W-:-:S13]  /*2280*/  LOP3.LUT P2, RZ, R6, 0x1, RZ, 0xc0, !PT ;  /* 0x0000000106ff7812 */ /* 0x004fda000784c0ff */
[----:B------:R-:W-:Y:S01]  /*2290*/  @P2 SHF.R.U32.HI R3, RZ, 0x10, R5 ;  /* 0x00000010ff032819 */ /* 0x000fe20000011605 */
[----:B------:R-:W-:Y:S01]  /*22a0*/  VOTEU.ANY UP0, P2 ;  /* 0x0000000000ff7886 */ /* 0x000fe20001000100 */
[----:B------:R-:W-:Y:S02]  /*22b0*/  @P2 MOV R11, R4 ;  /* 0x00000004000b2202 */ /* 0x000fe40000000f00 */
[----:B------:R-:W-:Y:S02]  /*22c0*/  @P2 R2UR.BROADCAST UR8, R3 ;  /* 0x00000000030822ca */ /* 0x000fe400008e0000 */
[----:B------:R-:W-:-:S11]  /*22d0*/  @P2 LOP3.LUT R8, R5, 0xffff, RZ, 0xc0, !PT ;  /* 0x0000ffff05082812 */ /* 0x000fd600078ec0ff */
[----:B------:R-:W-:Y:S01]  /*22e0*/  @UP0 UMOV UR36, UR8 ;  /* 0x0000000800240c82 */ /* 0x000fe20008000000 */
[----:B-1----:R-:W-:Y:S05]  /*22f0*/  @!P0 BRA `(.L_x_41) ;  /* 0x0000000000b88947 */ /* 0x002fea0003800000 */
[----:B------:R-:W3:Y:S01]  /*2300*/  LDC.64 R4, c[0x0][0xb18] ;  /* 0x0002c600ff047b82 */ /* 0x000ee20000000a00 */
[----:B------:R-:W-:-:S07]  /*2310*/  ISETP.NE.AND P3, PT, R40, 0x1, PT ;  /* 0x000000012800780c */ /* 0x000fce0003f65270 */
[----:B------:R-:W1:Y:S08]  /*2320*/  LDC.64 R6, c[0x0][0xb10] ;  /* 0x0002c400ff067b82 */ /* 0x000e700000000a00 */
[----:B------:R-:W2:Y:S08]  /*2330*/  LDC R18, c[0x0][0xb20] ;  /* 0x0002c800ff127b82 */ /* 0x000eb00000000800 */
[----:B------:R-:W4:Y:S01]  /*2340*/  LDC R20, c[0x0][0xb0c] ;  /* 0x0002c300ff147b82 */ /* 0x000f220000000800 */
[----:B---3--:R-:W-:Y:S01]  /*2350*/  IMAD.HI.U32 R19, R0, R5, RZ ;  /* 0x0000000500137227 */ /* 0x008fe200078e00ff */
[----:B------:R-:W-:-:S03]  /*2360*/  ISETP.NE.AND P0, PT, R4, 0x1, PT ;  /* 0x000000010400780c */ /* 0x000fc60003f05270 */
[----:B------:R-:W-:-:S03]  /*2370*/  IMAD.HI.U32 R5, R8, R5, RZ ;  /* 0x0000000508057227 */ /* 0x000fc600078e00ff */
[----:B------:R-:W3:Y:S01]  /*2380*/  LDC.64 R2, c[0x0][0xb28] ;  /* 0x0002ca00ff027b82 */ /* 0x000ee20000000a00 */
[----:B-1----:R-:W-:-:S04]  /*2390*/  IMAD.HI.U32 R22, R9, R6, RZ ;  /* 0x0000000609167227 */ /* 0x002fc800078e00ff */
[----:B------:R-:W-:Y:S01]  /*23a0*/  IMAD.HI.U32 R24, R11, R6, RZ ;  /* 0x000000060b187227 */ /* 0x000fe200078e00ff */
[----:B------:R-:W-:Y:S02]  /*23b0*/  SHF.R.U32.HI R22, RZ, R7, R22 ;  /* 0x00000007ff167219 */ /* 0x000fe40000011616 */
[-C--:B--2---:R-:W-:Y:S02]  /*23c0*/  SHF.R.U32.HI R19, RZ, R18.reuse, R19 ;  /* 0x00000012ff137219 */ /* 0x084fe40000011613 */
[----:B------:R-:W-:Y:S02]  /*23d0*/  SHF.R.U32.HI R5, RZ, R18, R5 ;  /* 0x00000012ff057219 */ /* 0x000fe40000011605 */
[----:B------:R-:W-:Y:S02]  /*23e0*/  SEL R19, R0, R19, !P0 ;  /* 0x0000001300137207 */ /* 0x000fe40004000000 */
[----:B------:R-:W-:Y:S02]  /*23f0*/  SHF.R.U32.HI R24, RZ, R7, R24 ;  /* 0x00000007ff187219 */ /* 0x000fe40000011618 */
[----:B----4-:R-:W-:-:S02]  /*2400*/  ISETP.NE.AND P1, PT, R20, 0x1, PT ;  /* 0x000000011400780c */ /* 0x010fc40003f25270 */
[----:B------:R-:W-:Y:S02]  /*2410*/  SEL R5, R8, R5, !P0 ;  /* 0x0000000508057207 */ /* 0x000fe40004000000 */
[----:B------:R-:W-:Y:S02]  /*2420*/  SEL R21, R9, R22, !P1 ;  /* 0x0000001609157207 */ /* 0x000fe40004800000 */
[----:B------:R-:W-:Y:S01]  /*2430*/  SEL R7, R11, R24, !P1 ;  /* 0x000000180b077207 */ /* 0x000fe20004800000 */
[----:B---3--:R-:W-:-:S04]  /*2440*/  IMAD.HI.U32 R22, R19, R2, RZ ;  /* 0x0000000213167227 */ /* 0x008fc800078e00ff */
[----:B------:R-:W-:Y:S01]  /*2450*/  IMAD.HI.U32 R6, R21, R2, RZ ;  /* 0x0000000215067227 */ /* 0x000fe200078e00ff */
[----:B------:R-:W-:-:S04]  /*2460*/  @P3 SHF.R.U32.HI R19, RZ, R3, R22 ;  /* 0x00000003ff133219 */ /* 0x000fc80000011616 */
[----:B------:R-:W-:Y:S01]  /*2470*/  @P3 SHF.R.U32.HI R21, RZ, R3, R6 ;  /* 0x00000003ff153219 */ /* 0x000fe20000011606 */
[----:B------:R-:W-:-:S04]  /*2480*/  IMAD R19, R40, R19, RZ ;  /* 0x0000001328137224 */ /* 0x000fc800078e02ff */
[----:B------:R-:W-:Y:S01]  /*2490*/  IMAD R6, R40, R21, RZ ;  /* 0x0000001528067224 */ /* 0x000fe200078e02ff */
[C---:B------:R-:W-:Y:S02]  /*24a0*/  ISETP.GE.AND P0, PT, R5.reuse, R19, PT ;  /* 0x000000130500720c */ /* 0x040fe40003f06270 */
[----:B------:R-:W-:Y:S02]  /*24b0*/  IADD3 R19, PT, PT, -R5, RZ, RZ ;  /* 0x000000ff05137210 */ /* 0x000fe40007ffe1ff */
[----:B------:R-:W-:Y:S01]  /*24c0*/  ISETP.GE.OR P0, PT, R7, R6, P0 ;  /* 0x000000060700720c */ /* 0x000fe20000706670 */
[----:B------:R-:W-:-:S04]  /*24d0*/  IMAD.HI.U32 R6, R5, R2, RZ ;  /* 0x0000000205067227 */ /* 0x000fc800078e00ff */
[----:B------:R-:W-:Y:S01]  /*24e0*/  IMAD R8, R4, R19, R8 ;  /* 0x0000001304087224 */ /* 0x000fe200078e0208 */
[----:B------:R-:W-:-:S04]  /*24f0*/  SHF.R.U32.HI R6, RZ, R3, R6 ;  /* 0x00000003ff067219 */ /* 0x000fc80000011606 */
[----:B------:R-:W-:-:S03]  /*2500*/  SEL R6, R5, R6, !P3 ;  /* 0x0000000605067207 */ /* 0x000fc60005800000 */
[----:B------:R-:W-:-:S04]  /*2510*/  @!P0 IMAD.HI.U32 R18, R7, R2, RZ ;  /* 0x0000000207128227 */ /* 0x000fc800078e00ff */
[----:B------:R-:W-:Y:S01]  /*2520*/  IMAD.MOV R2, RZ, RZ, -R6 ;  /* 0x000000ffff027224 */ /* 0x000fe200078e0a06 */
[----:B------:R-:W-:-:S03]  /*2530*/  @!P0 SHF.R.U32.HI R18, RZ, R3, R18 ;  /* 0x00000003ff128219 */ /* 0x000fc60000011612 */
[----:B------:R-:W-:Y:S01]  /*2540*/  IMAD R2, R40, R2, R5 ;  /* 0x0000000228027224 */ /* 0x000fe200078e0205 */
        /* <DEDUP_REMOVED lines=9> */
.L_x_41:
[----:B------:R-:W1:Y:S02]  /*25e0*/  LDCU UR8, c[0x0][0xb30] ;  /* 0x00016600ff0877ac */ /* 0x000e640008000800 */
[----:B-1----:R-:W-:-:S09]  /*25f0*/  UISETP.NE.AND UP0, UPT, UR8, 0x1, UPT ;  /* 0x000000010800788c */ /* 0x002fd2000bf05270 */
[----:B------:R-:W-:Y:S05]  /*2600*/  BRA.U UP0, `(.L_x_42) ;  /* 0x0000000100407547 */ /* 0x000fea000b800000 */
[----:B------:R-:W1:Y:S08]  /*2610*/  LDC.64 R4, c[0x0][0xb10] ;  /* 0x0002c400ff047b82 */ /* 0x000e700000000a00 */
[----:B------:R-:W2:Y:S08]  /*2620*/  LDC.64 R2, c[0x0][0xb18] ;  /* 0x0002c600ff027b82 */ /* 0x000eb00000000a00 */
[----:B------:R-:W4:Y:S08]  /*2630*/  LDC R6, c[0x0][0xb20] ;  /* 0x0002c800ff067b82 */ /* 0x000f300000000800 */
[----:B------:R-:W3:Y:S01]  /*2640*/  LDC R18, c[0x0][0xb0c] ;  /* 0x0002c300ff127b82 */ /* 0x000ee20000000800 */
[----:B-1----:R-:W-:-:S05]  /*2650*/  IMAD.HI.U32 R4, R11, R4, RZ ;  /* 0x000000040b047227 */ /* 0x002fca00078e00ff */
[----:B------:R-:W-:Y:S01]  /*2660*/  SHF.R.U32.HI R4, RZ, R5, R4 ;  /* 0x00000005ff047219 */ /* 0x000fe20000011604 */
[----:B--2---:R-:W-:Y:S01]  /*2670*/  IMAD.HI.U32 R3, R8, R3, RZ ;  /* 0x0000000308037227 */ /* 0x004fe200078e00ff */
[----:B------:R-:W-:-:S04]  /*2680*/  ISETP.NE.AND P0, PT, R2, 0x1, PT ;  /* 0x000000010200780c */ /* 0x000fc80003f05270 */
[----:B----4-:R-:W-:-:S04]  /*2690*/  SHF.R.U32.HI R3, RZ, R6, R3 ;  /* 0x00000006ff037219 */ /* 0x010fc80000011603 */
[----:B------:R-:W-:Y:S02]  /*26a0*/  SEL R3, R8, R3, !P0 ;  /* 0x0000000308037207 */ /* 0x000fe40004000000 */
[----:B---3--:R-:W-:-:S04]  /*26b0*/  ISETP.NE.AND P1, PT, R18, 0x1, PT ;  /* 0x000000011200780c */ /* 0x008fc80003f25270 */
[----:B------:R-:W-:-:S05]  /*26c0*/  SEL R4, R11, R4, !P1 ;  /* 0x000000040b047207 */ /* 0x000fca0004800000 */
[----:B------:R-:W-:Y:S02]  /*26d0*/  IMAD.IADD R5, R3, 0x1, -R4 ;  /* 0x0000000103057824 */ /* 0x000fe400078e0a04 */
[----:B------:R-:W-:Y:S02]  /*26e0*/  IMAD.IADD R3, R4, 0x1, -R3 ;  /* 0x0000000104037824 */ /* 0x000fe400078e0a03 */
[----:B------:R-:W-:Y:S02]  /*26f0*/  IMAD R11, R5, R18, R11 ;  /* 0x00000012050b7224 */ /* 0x000fe400078e020b */
[----:B------:R-:W-:-:S07]  /*2700*/  IMAD R8, R3, R2, R8 ;  /* 0x0000000203087224 */ /* 0x000fce00078e0208 */
.L_x_42:
[----:B------:R-:W-:Y:S01]  /*2710*/  VIADD R14, R14, 0x1 ;  /* 0x000000010e0e7836 */ /* 0x000fe20000000000 */
[----:B------:R-:W-:Y:S01]  /*2720*/  PLOP3.LUT P1, PT, PT, PT, PT, 0x80, 0x8 ;  /* 0x000000000008781c */ /* 0x000fe20003f2f070 */
[----:B------:R-:W-:Y:S02]  /*2730*/  IMAD.IADD R97, R11, 0x1, R96 ;  /* 0x000000010b617824 */ /* 0x000fe400078e0260 */
[----:B------:R-:W-:Y:S01]  /*2740*/  IMAD.IADD R98, R8, 0x1, R81 ;  /* 0x0000000108627824 */ /* 0x000fe200078e0251 */
[----:B------:R-:W-:-:S04]  /*2750*/  ISETP.NE.AND P0, PT, R14, 0x2, PT ;  /* 0x000000020e00780c */ /* 0x000fc80003f05270 */
[----:B------:R-:W-:Y:S02]  /*2760*/  SEL R2, RZ, 0x1, P0 ;  /* 0x00000001ff027807 */ /* 0x000fe40000000000 */
[----:B------:R-:W-:Y:S02]  /*2770*/  SEL R14, R14, RZ, P0 ;  /* 0x000000ff0e0e7207 */ /* 0x000fe40000000000 */
[----:B------:R-:W-:Y:S01]  /*2780*/  LOP3.LUT R13, R13, R2, RZ, 0x3c, !PT ;  /* 0x000000020d0d7212 */ /* 0x000fe200078e3cff */
[----:B------:R-:W-:Y:S06]  /*2790*/  @P2 BRA `(.L_x_43) ;  /* 0xfffffff000582947 */ /* 0x000fec000383ffff */
[----:B------:R-:W-:Y:S01]  /*27a0*/  UIADD3 UR4, UPT, UPT, UR4, 0x90, URZ ;  /* 0x0000009004047890 */ /* 0x000fe2000fffe0ff */
[----:B------:R-:W-:-:S03]  /*27b0*/  SHF.L.U32 R3, R15, 0x1f, RZ ;  /* 0x0000001f0f037819 */ /* 0x000fc600000006ff */
[----:B------:R-:W-:-:S09]  /*27c0*/  ULEA UR5, UR13, UR4, 0x3 ;  /* 0x000000040d057291 */ /* 0x000fd2000f8e18ff */
[----:B------:R-:W1:Y:S02]  /*27d0*/  SYNCS.PHASECHK.TRANS64.TRYWAIT P0, [UR5], R3 ;  /* 0x00000003ff0075a7 */ /* 0x000e640008001105 */
[----:B-1----:R-:W-:Y:S05]  /*27e0*/  @!P0 BRA `(.L_x_44) ;  /* 0x0000004c000c8947 */ /* 0x002fea0003800000 */
.L_x_133:
[----:B------:R-:W-:-:S04]  /*27f0*/  UIADD3 UR6, UPT, UPT, UR13, 0x1, URZ ;  /* 0x000000010d067890 */ /* 0x000fc8000fffe0ff */
[----:B------:R-:W-:-:S04]  /*2800*/  UISETP.NE.AND UP0, UPT, UR6, 0x12, UPT ;  /* 0x000000120600788c */ /* 0x000fc8000bf05270 */
[----:B------:R-:W-:Y:S02]  /*2810*/  USEL UR7, URZ, 0x1, UP0 ;  /* 0x00000001ff077887 */ /* 0x000fe40008000000 */
[----:B------:R-:W-:-:S04]  /*2820*/  USEL UR6, UR6, URZ, UP0 ;  /* 0x000000ff06067287 */ /* 0x000fc80008000000 */
[----:B------:R-:W-:Y:S01]  /*2830*/  ULEA UR5, UR6, UR4, 0x3 ;  /* 0x0000000406057291 */ /* 0x000fe2000f8e18ff */
[----:B------:R-:W-:-:S04]  /*2840*/  LOP3.LUT R2, R15, UR7, RZ, 0x3c, !PT ;  /* 0x000000070f027c12 */ /* 0x000fc8000f8e3cff */
[----:B-1----:R-:W-:-:S04]  /*2850*/  SHF.L.U32 R3, R2, 0x1f, RZ ;  /* 0x0000001f02037819 */ /* 0x002fc800000006ff */
[----:B------:R-:W1:Y:S02]  /*2860*/  SYNCS.PHASECHK.TRANS64.TRYWAIT P0, [UR5], R3 ;  /* 0x00000003ff0075a7 */ /* 0x000e640008001105 */
[----:B-1----:R-:W-:Y:S05]  /*2870*/  @!P0 BRA `(.L_x_45) ;  /* 0x0000004c00008947 */ /* 0x002fea0003800000 */
.L_x_135:
        /* <DEDUP_REMOVED lines=9> */
.L_x_137:
        /* <DEDUP_REMOVED lines=9> */
.L_x_139:
        /* <DEDUP_REMOVED lines=9> */
.L_x_141:
        /* <DEDUP_REMOVED lines=9> */
.L_x_143:
        /* <DEDUP_REMOVED lines=9> */
.L_x_145:
        /* <DEDUP_REMOVED lines=9> */
.L_x_147:
        /* <DEDUP_REMOVED lines=9> */
.L_x_149:
        /* <DEDUP_REMOVED lines=9> */
.L_x_151:
        /* <DEDUP_REMOVED lines=9> */
.L_x_153:
        /* <DEDUP_REMOVED lines=9> */
.L_x_155:
        /* <DEDUP_REMOVED lines=9> */
.L_x_157:
        /* <DEDUP_REMOVED lines=9> */
.L_x_159:
        /* <DEDUP_REMOVED lines=9> */
.L_x_161:
        /* <DEDUP_REMOVED lines=9> */
.L_x_163:
        /* <DEDUP_REMOVED lines=9> */
.L_x_165:
[----:B------:R-:W-:-:S04]  /*30f0*/  UIADD3 UR6, UPT, UPT, UR6, 0x1, URZ ;  /* 0x0000000106067890 */ /* 0x000fc8000fffe0ff */
[----:B------:R-:W-:-:S04]  /*3100*/  UISETP.NE.AND UP0, UPT, UR6, 0x12, UPT ;  /* 0x000000120600788c */ /* 0x000fc8000bf05270 */
[----:B------:R-:W-:Y:S02]  /*3110*/  USEL UR5, URZ, 0x1, UP0 ;  /* 0x00000001ff057887 */ /* 0x000fe40008000000 */
[----:B------:R-:W-:-:S04]  /*3120*/  USEL UR6, UR6, URZ, UP0 ;  /* 0x000000ff06067287 */ /* 0x000fc80008000000 */
[----:B------:R-:W-:Y:S01]  /*3130*/  ULEA UR6, UR6, UR4, 0x3 ;  /* 0x0000000406067291 */ /* 0x000fe2000f8e18ff */
[----:B-1----:R-:W-:-:S04]  /*3140*/  LOP3.LUT R3, R2, UR5, RZ, 0x3c, !PT ;  /* 0x0000000502037c12 */ /* 0x002fc8000f8e3cff */
[----:B------:R-:W-:Y:S01]  /*3150*/  SHF.L.U32 R3, R3, 0x1f, RZ ;  /* 0x0000001f03037819 */ /* 0x000fe200000006ff */
[----:B---3--:R-:W-:-:S07]  /*3160*/  IMAD.U32 R0, RZ, RZ, UR6 ;  /* 0x00000006ff007e24 */ /* 0x008fce000f8e00ff */
.L_x_61:
[----:B-1----:R1:W2:Y:S02]  /*3170*/  SYNCS.PHASECHK.TRANS64.TRYWAIT P0, [R0+URZ], R3 ;  /* 0x00000003000075a7 */ /* 0x0022a400080011ff */
[----:B--2---:R-:W-:Y:S05]  /*3180*/  @!P0 NANOSLEEP.SYNCS 0x989680 ;  /* 0x009896800000895d */ /* 0x004fea0003900000 */
[----:B------:R-:W2:Y:S02]  /*3190*/  @!P0 SYNCS.PHASECHK.TRANS64 P0, [R0+URZ], R3 ;  /* 0x00000003000085a7 */ /* 0x000ea400080010ff */
[----:B--2---:R-:W-:Y:S05]  /*31a0*/  @P0 EXIT ;  /* 0x000000000000094d */ /* 0x004fea0003800000 */
[----:B------:R-:W-:Y:S05]  /*31b0*/  BRA `(.L_x_61) ;  /* 0xfffffffc00ec7947 */ /* 0x000fea000383ffff */
.L_x_23:
[----:B------:R-:W-:-:S04]  /*31c0*/  UISETP.NE.AND UP1, UPT, UR37, URZ, UPT ;  /* 0x000000ff2500728c */ /* 0x000fc8000bf25270 */
[----:B------:R-:W-:-:S09]  /*31d0*/  UISETP.NE.OR UP1, UPT, UR10, 0x1, UP1 ;  /* 0x000000010a00788c */ /* 0x000fd20008f25670 */
[----:B------:R-:W-:Y:S05]  /*31e0*/  BRA.U UP1, `(.L_x_62) ;  /* 0x00000005014c7547 */ /* 0x000fea000b800000 */
[----:B------:R-:W-:Y:S01]  /*31f0*/  HFMA2 R11, -RZ, RZ, 0, 0 ;  /* 0x00000000ff0b7431 */ /* 0x000fe200000001ff */
[----:B------:R-:W-:Y:S01]  /*3200*/  ISETP.GE.U32.AND P2, PT, R10, 0x2, PT ;  /* 0x000000020a00780c */ /* 0x000fe20003f46070 */
[----:B------:R-:W-:Y:S01]  /*3210*/  IMAD.MOV.U32 R12, RZ, RZ, 0x1 ;  /* 0x00000001ff0c7424 */ /* 0x000fe200078e00ff */
[----:B------:R-:W-:Y:S01]  /*3220*/  CS2R R8, SRZ ;  /* 0x0000000000087805 */ /* 0x000fe2000001ff00 */
[----:B------:R-:W-:Y:S01]  /*3230*/  IMAD.MOV.U32 R3, RZ, RZ, RZ ;  /* 0x000000ffff037224 */ /* 0x000fe200078e00ff */
[----:B------:R-:W-:Y:S01]  /*3240*/  UMOV UR4, 0x400 ;  /* 0x0000040000047882 */ /* 0x000fe20000000000 */
[----:B------:R-:W-:Y:S01]  /*3250*/  UMOV UR6, URZ ;  /* 0x000000ff00067c82 */ /* 0x000fe20008000000 */
[----:B------:R-:W-:-:S12]  /*3260*/  ULEA UR37, UR37, UR4, 0x18 ;  /* 0x0000000425257291 */ /* 0x000fd8000f8ec0ff */
.L_x_66:
[----:B------:R-:W-:Y:S02]  /*3270*/  LEA R0, R3, UR37, 0x3 ;  /* 0x0000002503007c11 */ /* 0x000fe4000f8e18ff */
[----:B------:R-:W-:-:S03]  /*3280*/  SHF.L.U32 R5, R8, 0x1f, RZ ;  /* 0x0000001f08057819 */ /* 0x000fc600000006ff */
[----:B------:R-:W-:Y:S01]  /*3290*/  VIADD R4, R0, 0x1b0 ;  /* 0x000001b000047836 */ /* 0x000fe20000000000 */
[----:B------:R-:W1:Y:S02]  /*32a0*/  SYNCS.PHASECHK.TRANS64.TRYWAIT P0, [R0+URZ+0x1a0], R5 ;  /* 0x0001a005000075a7 */ /* 0x000e6400080011ff */
[----:B-1----:R-:W-:Y:S05]  /*32b0*/  @!P0 BRA `(.L_x_63) ;  /* 0x0000004400f08947 */ /* 0x002fea0003800000 */
.L_x_166:
[----:B------:R-:W-:Y:S01]  /*32c0*/  ULEA UR5, UR6, UR37, 0x3 ;  /* 0x0000002506057291 */ /* 0x000fe2000f8e18ff */
[----:B------:R-:W-:Y:S01]  /*32d0*/  PRMT R4, RZ, 0x654, R4 ;  /* 0x00000654ff047816 */ /* 0x000fe20000000004 */
[----:B-1----:R-:W-:Y:S01]  /*32e0*/  @!P2 IMAD.MOV.U32 R5, RZ, RZ, 0x10 ;  /* 0x00000010ff05a424 */ /* 0x002fe200078e00ff */
[----:B------:R-:W-:Y:S01]  /*32f0*/  SHF.L.U32 R7, R12, 0x1f, RZ ;  /* 0x0000001f0c077819 */ /* 0x000fe200000006ff */
[----:B------:R-:W-:Y:S01]  /*3300*/  UIADD3 UR4, UPT, UPT, UR5, 0x140, URZ ;  /* 0x0000014005047890 */ /* 0x000fe2000fffe0ff */
[----:B------:R1:W-:Y:S05]  /*3310*/  SYNCS.ARRIVE.TRANS64.RED.A1T0 RZ, [R4+URZ], RZ ;  /* 0x000000ff04ff79a7 */ /* 0x0003ea00081004ff */
[----:B------:R-:W-:Y:S01]  /*3320*/  IMAD.U32 R13, RZ, RZ, UR4 ;  /* 0x00000004ff0d7e24 */ /* 0x000fe2000f8e00ff */
[----:B------:R-:W2:Y:S04]  /*3330*/  SYNCS.PHASECHK.TRANS64.TRYWAIT P0, [UR5+0x150], R7 ;  /* 0x00015007ff0075a7 */ /* 0x000ea80008001105 */
[----:B------:R-:W-:Y:S01]  /*3340*/  PRMT R13, R10, 0x654, R13 ;  /* 0x000006540a0d7816 */ /* 0x000fe2000000000d */
[----:B-12---:R-:W-:Y:S06]  /*3350*/  @!P0 BRA `(.L_x_64) ;  /* 0x0000004400dc8947 */ /* 0x006fec0003800000 */
.L_x_168:
[----:B------:R-:W-:Y:S01]  /*3360*/  ULEA UR4, UR6, UR37, 0x4 ;  /* 0x0000002506047291 */ /* 0x000fe2000f8e20ff */
[----:B------:R-:W-:Y:S01]  /*3370*/  SEL R2, R13, R2, !P2 ;  /* 0x000000020d027207 */ /* 0x000fe20005000000 */
[----:B------:R-:W-:Y:S01]  /*3380*/  UIADD3 UR5, UPT, UPT, UR5, 0x140, URZ ;  /* 0x0000014005057890 */ /* 0x000fe2000fffe0ff */
[----:B-1----:R-:W-:Y:S01]  /*3390*/  LEA R0, R11, UR37, 0x3 ;  /* 0x000000250b007c11 */ /* 0x002fe2000f8e18ff */
[----:B------:R-:W-:Y:S01]  /*33a0*/  UIADD3 UR4, UPT, UPT, UR4, 0x1d0, URZ ;  /* 0x000001d004047890 */ /* 0x000fe2000fffe0ff */
[----:B------:R1:W-:Y:S01]  /*33b0*/  @!P2 SYNCS.ARRIVE.TRANS64.RED RZ, [R2+URZ], R5 ;  /* 0x0000000502ffa9a7 */ /* 0x0003e200080004ff */
[----:B------:R-:W-:Y:S01]  /*33c0*/  UIADD3 UR6, UPT, UPT, UR6, 0x1, URZ ;  /* 0x0000000106067890 */ /* 0x000fe2000fffe0ff */
[----:B------:R-:W-:-:S03]  /*33d0*/  VIADD R3, R3, 0x1 ;  /* 0x0000000103037836 */ /* 0x000fc60000000000 */
[----:B------:R-:W-:Y:S02]  /*33e0*/  UISETP.NE.AND UP0, UPT, UR6, 0x2, UPT ;  /* 0x000000020600788c */ /* 0x000fe4000bf05270 */
[----:B------:R-:W-:Y:S01]  /*33f0*/  ISETP.NE.AND P0, PT, R3, 0x2, PT ;  /* 0x000000020300780c */ /* 0x000fe20003f05270 */
[----:B------:R-:W-:Y:S06]  /*3400*/  UGETNEXTWORKID.BROADCAST [UR4], [UR5] ;  /* 0x00000000040073ca */ /* 0x000fec0008000100 */
[----:B------:R-:W-:Y:S02]  /*3410*/  USEL UR4, URZ, 0x1, UP0 ;  /* 0x00000001ff047887 */ /* 0x000fe40008000000 */
[----:B------:R-:W-:-:S04]  /*3420*/  USEL UR6, UR6, URZ, UP0 ;  /* 0x000000ff06067287 */ /* 0x000fc80008000000 */
[----:B------:R-:W-:Y:S02]  /*3430*/  LOP3.LUT R12, R12, UR4, RZ, 0x3c, !PT ;  /* 0x000000040c0c7c12 */ /* 0x000fe4000f8e3cff */
[----:B-1----:R-:W-:-:S04]  /*3440*/  SHF.L.U32 R5, R9, 0x1f, RZ ;  /* 0x0000001f09057819 */ /* 0x002fc800000006ff */
[----:B------:R-:W1:Y:S02]  /*3450*/  SYNCS.PHASECHK.TRANS64.TRYWAIT P1, [R0+URZ+0x140], R5 ;  /* 0x00014005000075a7 */ /* 0x000e6400080211ff */
[----:B-1----:R-:W-:Y:S05]  /*3460*/  @!P1 BRA `(.L_x_65) ;  /* 0x0000004400b09947 */ /* 0x002fea0003800000 */
.L_x_169:
[----:B------:R-:W-:Y:S01]  /*3470*/  LEA R4, R11, UR37, 0x4 ;  /* 0x000000250b047c11 */ /* 0x000fe2000f8e20ff */
[----:B-1----:R-:W-:Y:S01]  /*3480*/  VIADD R0, R0, 0x150 ;  /* 0x0000015000007836 */ /* 0x002fe20000000000 */
[----:B------:R-:W-:Y:S01]  /*3490*/  SEL R3, R3, RZ, P0 ;  /* 0x000000ff03037207 */ /* 0x000fe20000000000 */
[----:B------:R-:W-:-:S03]  /*34a0*/  VIADD R11, R11, 0x1 ;  /* 0x000000010b0b7836 */ /* 0x000fc60000000000 */
[----:B------:R-:W1:Y:S01]  /*34b0*/  LDS.128 R4, [R4+0x1d0] ;  /* 0x0001d00004047984 */ /* 0x000e620000000c00 */
[----:B------:R-:W-:Y:S02]  /*34c0*/  PRMT R0, RZ, 0x654, R0 ;  /* 0x00000654ff007816 */ /* 0x000fe40000000000 */
[C---:B------:R-:W-:Y:S01]  /*34d0*/  ISETP.NE.AND P1, PT, R11.reuse, 0x2, PT ;  /* 0x000000020b00780c */ /* 0x040fe20003f25270 */
[----:B------:R-:W-:Y:S01]  /*34e0*/  @!PT LDS RZ, [RZ] ;  /* 0x00000000fffff984 */ /* 0x000fe20000000800 */
[----:B------:R-:W-:Y:S01]  /*34f0*/  @!PT LDS RZ, [RZ] ;  /* 0x00000000fffff984 */ /* 0x000fe20000000800 */
[----:B------:R-:W-:Y:S01]  /*3500*/  @!PT LDS RZ, [RZ] ;  /* 0x00000000fffff984 */ /* 0x000fe20000000800 */
[----:B------:R-:W-:Y:S01]  /*3510*/  @!PT LDS RZ, [RZ] ;  /* 0x00000000fffff984 */ /* 0x000fe20000000800 */
[----:B------:R2:W-:Y:S06]  /*3520*/  MEMBAR.ALL.CTA ;  /* 0x0000000000007992 */ /* 0x0005ec0000008000 */
[----:B--2---:R-:W2:Y:S01]  /*3530*/  FENCE.VIEW.ASYNC.S ;  /* 0x00000000000073c6 */ /* 0x004ea20000000000 */
[----:B------:R-:W-:Y:S01]  /*3540*/  SEL R11, R11, RZ, P1 ;  /* 0x000000ff0b0b7207 */ /* 0x000fe20000800000 */
[----:B--2---:R2:W-:Y:S01]  /*3550*/  SYNCS.ARRIVE.TRANS64.RED.A1T0 RZ, [R0+URZ], RZ ;  /* 0x000000ff00ff79a7 */ /* 0x0045e200081004ff */
[----:B-1----:R-:W-:-:S02]  /*3560*/  LOP3.LUT P3, RZ, R6, 0x1, RZ, 0xc0, !PT ;  /* 0x0000000106ff7812 */ /* 0x002fc4000786c0ff */
[----:B------:R-:W-:-:S04]  /*3570*/  SEL R5, RZ, 0x1, P0 ;  /* 0x00000001ff057807 */ /* 0x000fc80000000000 */
[----:B------:R-:W-:Y:S02]  /*3580*/  LOP3.LUT R8, R8, R5, RZ, 0x3c, !PT ;  /* 0x0000000508087212 */ /* 0x000fe400078e3cff */
[----:B--2---:R-:W-:-:S04]  /*3590*/  SEL R0, RZ, 0x1, P1 ;  /* 0x00000001ff007807 */ /* 0x004fc80000800000 */
[----:B------:R-:W-:Y:S01]  /*35a0*/  LOP3.LUT R9, R9, R0, RZ, 0x3c, !PT ;  /* 0x0000000009097212 */ /* 0x000fe200078e3cff */
[----:B------:R-:W-:Y:S06]  /*35b0*/  @P3 BRA `(.L_x_66) ;  /* 0xfffffffc002c3947 */ /* 0x000fec000383ffff */
[----:B------:R-:W-:Y:S01]  /*35c0*/  ULEA UR5, UR6, UR37, 0x3 ;  /* 0x0000002506057291 */ /* 0x000fe2000f8e18ff */
[----:B------:R-:W-:-:S08]  /*35d0*/  SHF.L.U32 R3, R12, 0x1f, RZ ;  /* 0x0000001f0c037819 */ /* 0x000fd000000006ff */
[----:B------:R-:W1:Y:S02]  /*35e0*/  SYNCS.PHASECHK.TRANS64 P0, [UR5+0x150], R3 ;  /* 0x00015003ff0075a7 */ /* 0x000e640008001005 */
[----:B-1----:R-:W-:Y:S05]  /*35f0*/  @P0 BRA `(.L_x_67) ;  /* 0x0000000000080947 */ /* 0x002fea0003800000 */
[----:B------:R-:W1:Y:S02]  /*3600*/  SYNCS.PHASECHK.TRANS64.TRYWAIT P0, [UR5+0x150], R3 ;  /* 0x00015003ff0075a7 */ /* 0x000e640008001105 */
[----:B-1----:R-:W-:Y:S05]  /*3610*/  @!P0 BRA `(.L_x_68) ;  /* 0x0000004400588947 */ /* 0x002fea0003800000 */
.L_x_67:
[----:B------:R-:W-:-:S04]  /*3620*/  UIADD3 UR4, UPT, UPT, UR6, 0x1, URZ ;  /* 0x0000000106047890 */ /* 0x000fc8000fffe0ff */
[----:B------:R-:W-:-:S04]  /*3630*/  UISETP.NE.AND UP0, UPT, UR4, 0x2, UPT ;  /* 0x000000020400788c */ /* 0x000fc8000bf05270 */
[----:B------:R-:W-:Y:S02]  /*3640*/  USEL UR7, URZ, 0x1, UP0 ;  /* 0x00000001ff077887 */ /* 0x000fe40008000000 */
[----:B------:R-:W-:-:S04]  /*3650*/  USEL UR4, UR4, URZ, UP0 ;  /* 0x000000ff04047287 */ /* 0x000fc80008000000 */
[----:B------:R-:W-:Y:S01]  /*3660*/  ULEA UR4, UR4, UR37, 0x3 ;  /* 0x0000002504047291 */ /* 0x000fe2000f8e18ff */
[----:B-1----:R-:W-:-:S04]  /*3670*/  LOP3.LUT R3, R12, UR7, RZ, 0x3c, !PT ;  /* 0x000000070c037c12 */ /* 0x002fc8000f8e3cff */
[----:B------:R-:W-:-:S04]  /*3680*/  SHF.L.U32 R0, R3, 0x1f, RZ ;  /* 0x0000001f03007819 */ /* 0x000fc800000006ff */
[----:B------:R-:W1:Y:S02]  /*3690*/  SYNCS.PHASECHK.TRANS64 P0, [UR4+0x150], R0 ;  /* 0x00015000ff0075a7 */ /* 0x000e640008001004 */
[----:B-1----:R-:W-:Y:S05]  /*36a0*/  @P0 EXIT ;  /* 0x000000000000094d */ /* 0x002fea0003800000 */
[----:B------:R-:W-:Y:S02]  /*36b0*/  SHF.L.U32 R3, R3, 0x1f, RZ ;  /* 0x0000001f03037819 */ /* 0x000fe400000006ff */
[----:B------:R-:W-:-:S07]  /*36c0*/  MOV R0, UR4 ;  /* 0x0000000400007c02 */ /* 0x000fce0008000f00 */
.L_x_69:
[----:B-1----:R1:W2:Y:S02]  /*36d0*/  SYNCS.PHASECHK.TRANS64.TRYWAIT P0, [R0+URZ+0x150], R3 ;  /* 0x00015003000075a7 */ /* 0x0022a400080011ff */
[----:B--2---:R-:W-:Y:S05]  /*36e0*/  @!P0 NANOSLEEP.SYNCS 0x989680 ;  /* 0x009896800000895d */ /* 0x004fea0003900000 */
[----:B------:R-:W2:Y:S02]  /*36f0*/  @!P0 SYNCS.PHASECHK.TRANS64 P0, [R0+URZ+0x150], R3 ;  /* 0x00015003000085a7 */ /* 0x000ea400080010ff */
[----:B--2---:R-:W-:Y:S05]  /*3700*/  @P0 EXIT ;  /* 0x000000000000094d */ /* 0x004fea0003800000 */
[----:B------:R-:W-:Y:S05]  /*3710*/  BRA `(.L_x_69) ;  /* 0xfffffffc00ec7947 */ /* 0x000fea000383ffff */
.L_x_62:
[----:B------:R-:W-:Y:S05]  /*3720*/  BRA.U UP4, `(.L_x_70) ;  /* 0x0000001104d87547 */ /* 0x000fea000b800000 */
[----:B------:R-:W-:Y:S01]  /*3730*/  UMOV UR6, 0x40 ;  /* 0x0000004000067882 */ /* 0x000fe20000000000 */
[----:B------:R-:W-:Y:S01]  /*3740*/  NOP ;  /* 0x0000000000007918 */ /* 0x000fe20000000000 */
[----:B------:R-:W-:Y:S01]  /*3750*/  ULEA UR6, UR37, UR6, 0x18 ;  /* 0x0000000625067291 */ /* 0x000fe2000f8ec0ff */
[----:B------:R-:W-:Y:S02]  /*3760*/  UMOV UR7, 0x400 ;  /* 0x0000040000077882 */ /* 0x000fe40000000000 */
[----:B------:R-:W-:-:S06]  /*3770*/  ULEA UR37, UR37, UR7, 0x18 ;  /* 0x0000000725257291 */ /* 0x000fcc000f8ec0ff */
[----:B------:R-:W1:Y:S02]  /*3780*/  LDS.U8 R2, [UR6+0x1c] ;  /* 0x00001c06ff027984 */ /* 0x000e640008000000 */
[----:B-1----:R-:W-:-:S13]  /*3790*/  ISETP.NE.AND P0, PT, R2, RZ, PT ;  /* 0x000000ff0200720c */ /* 0x002fda0003f05270 */
[----:B------:R-:W-:Y:S05]  /*37a0*/  @P0 BRA `(.L_x_71) ;  /* 0x0000000400080947 */ /* 0x000fea0003800000 */
[----:B------:R-:W-:Y:S02]  /*37b0*/  UISETP.NE.U32.AND UP0, UPT, UR5, 0x1, UPT ;  /* 0x000000010500788c */ /* 0x000fe4000bf05070 */
[----:B------:R-:W-:-:S07]  /*37c0*/  UIADD3 UR8, UPT, UPT, UR6, 0x8, URZ ;  /* 0x0000000806087890 */ /* 0x000fce000fffe0ff */
[----:B------:R-:W-:Y:S05]  /*37d0*/  BRA.U !UP0, `(.L_x_72) ;  /* 0x00000001089c7547 */ /* 0x000fea000b800000 */
[----:B------:R-:W-:Y:S01]  /*37e0*/  ELECT P0, URZ, PT ;  /* 0x0000000000ff782f */ /* 0x000fe20003800000 */
[----:B------:R-:W-:-:S12]  /*37f0*/  BSSY B0, `(.L_x_72) ;  /* 0x0000025000007945 */ /* 0x000fd80003800000 */
[----:B------:R-:W-:Y:S05]  /*3800*/  @!P0 BRA `(.L_x_73) ;  /* 0x00000000008c8947 */ /* 0x000fea0003800000 */
[----:B------:R-:W-:-:S05]  /*3810*/  UMOV UR7, 0x10 ;  /* 0x0000001000077882 */ /* 0x000fca0000000000 */
[----:B------:R-:W-:Y:S04]  /*3820*/  DEPBAR.LE SB1, 0x36 ;  /* 0x00009d800000791a */ /* 0x000fe80000000000 */
[----:B------:R-:W1:Y:S02]  /*3830*/  UTCATOMSWS.2CTA.FIND_AND_SET.ALIGN UP1, UR7, UR7 ;  /* 0x00000007000775e3 */ /* 0x000e640008220800 */
[----:B-1----:R-:W-:Y:S01]  /*3840*/  MOV R11, UR7 ;  /* 0x00000007000b7c02 */ /* 0x002fe20008000f00 */
[----:B------:R-:W-:Y:S06]  /*3850*/  BRA.U UP1, `(.L_x_74) ;  /* 0x0000000101187547 */ /* 0x000fec000b800000 */
.L_x_75:
[----:B------:R-:W-:Y:S05]  /*3860*/  NANOSLEEP 0x64 ;  /* 0x000000640000795d */ /* 0x000fea0003800000 */
[----:B------:R-:W-:-:S05]  /*3870*/  UMOV UR7, 0x10 ;  /* 0x0000001000077882 */ /* 0x000fca0000000000 */
[----:B------:R-:W-:Y:S04]  /*3880*/  DEPBAR.LE SB1, 0x36 ;  /* 0x00009d800000791a */ /* 0x000fe80000000000 */
[----:B------:R-:W1:Y:S02]  /*3890*/  UTCATOMSWS.2CTA.FIND_AND_SET.ALIGN UP1, UR7, UR7 ;  /* 0x00000007000775e3 */ /* 0x000e640008220800 */
[----:B-1----:R-:W-:Y:S01]  /*38a0*/  MOV R11, UR7 ;  /* 0x00000007000b7c02 */ /* 0x002fe20008000f00 */
[----:B------:R-:W-:Y:S05]  /*38b0*/  BRA.U !UP1, `(.L_x_75) ;  /* 0xfffffffd09e87547 */ /* 0x000fea000b83ffff */
.L_x_74:
[----:B------:R-:W1:Y:S01]  /*38c0*/  LDS R5, [UR6+0x10] ;  /* 0x00001006ff057984 */ /* 0x000e620008000800 */
[----:B------:R-:W-:Y:S01]  /*38d0*/  IMAD.U32 R3, RZ, RZ, UR37 ;  /* 0x00000025ff037e24 */ /* 0x000fe2000f8e00ff */
[----:B------:R-:W-:-:S03]  /*38e0*/  MOV R2, UR4 ;  /* 0x0000000400027c02 */ /* 0x000fc60008000f00 */
[----:B------:R-:W-:Y:S01]  /*38f0*/  VIADD R3, R3, 0x1f0 ;  /* 0x000001f003037836 */ /* 0x000fe20000000000 */
[----:B-1----:R-:W-:-:S04]  /*3900*/  SHF.L.U32 R5, R5, 0x1f, RZ ;  /* 0x0000001f05057819 */ /* 0x002fc800000006ff */
[----:B------:R-:W1:Y:S02]  /*3910*/  SYNCS.PHASECHK.TRANS64.TRYWAIT P0, [UR6+0x8], R5 ;  /* 0x00000805ff0075a7 */ /* 0x000e640008001106 */
[----:B-1----:R-:W-:Y:S05]  /*3920*/  @P0 BRA `(.L_x_76) ;  /* 0x0000000000080947 */ /* 0x002fea0003800000 */
[----:B------:R-:W1:Y:S02]  /*3930*/  SYNCS.PHASECHK.TRANS64.TRYWAIT P0, [UR6+0x8], R5 ;  /* 0x00000805ff0075a7 */ /* 0x000e640008001106 */
[----:B-1----:R-:W-:Y:S05]  /*3940*/  @!P0 BRA `(.L_x_77) ;  /* 0x0000004000a48947 */ /* 0x002fea0003800000 */
.L_x_76:
[----:B-1----:R-:W-:Y:S01]  /*3950*/  HFMA2 R4, -RZ, RZ, 0, 5.9604644775390625e-08 ;  /* 0x00000001ff047431 */ /* 0x002fe200000001ff */
[----:B------:R-:W-:Y:S01]  /*3960*/  UPRMT UR7, UR4, 0x654, UR8 ;  /* 0x0000065404077896 */ /* 0x000fe20008000008 */
[----:B------:R-:W-:Y:S01]  /*3970*/  IMAD.MOV.U32 R6, RZ, RZ, 0xffff ;  /* 0x0000ffffff067424 */ /* 0x000fe200078e00ff */
[----:B------:R-:W-:Y:S01]  /*3980*/  PRMT R2, R2, 0x654, R3 ;  /* 0x0000065402027816 */ /* 0x000fe20000000003 */
[----:B------:R-:W-:Y:S02]  /*3990*/  IMAD.MOV.U32 R5, RZ, RZ, 0x4 ;  /* 0x00000004ff057424 */ /* 0x000fe400078e00ff */
[----:B------:R-:W-:Y:S01]  /*39a0*/  IMAD.SHL.U32 R9, R11, 0x20, RZ ;  /* 0x000000200b097824 */ /* 0x000fe200078e00ff */
[----:B------:R-:W-:Y:S02]  /*39b0*/  MOV R3, UR7 ;  /* 0x0000000700037c02 */ /* 0x000fe40008000f00 */
[-C--:B------:R-:W-:Y:S01]  /*39c0*/  SHF.L.U32 R7, R6, R11.reuse, RZ ;  /* 0x0000000b06077219 */ /* 0x080fe200000006ff */
[----:B------:R1:W-:Y:S01]  /*39d0*/  SYNCS.ARRIVE.TRANS64.RED RZ, [UR7], R5 ;  /* 0x00000005ffff79a7 */ /* 0x0003e20008000407 */
[----:B------:R-:W-:Y:S01]  /*39e0*/  SHF.L.U32 R6, R4, R11, RZ ;  /* 0x0000000b04067219 */ /* 0x000fe200000006ff */
[----:B------:R1:W-:Y:S04]  /*39f0*/  STS [UR37+0x1f0], R9 ;  /* 0x0001f009ff007988 */ /* 0x0003e80008000825 */
[----:B------:R1:W-:Y:S04]  /*3a00*/  STAS [R2.64], R11 ;  /* 0x0000000b02007dbd */ /* 0x0003e8000c0008ff */
[----:B------:R1:W-:Y:S04]  /*3a10*/  ATOMS.OR RZ, [UR6+0x14], R7 ;  /* 0x00001407ffff798c */ /* 0x0003e8000b000006 */
[----:B------:R1:W-:Y:S04]  /*3a20*/  ATOMS.OR RZ, [UR6+0x18], R6 ;  /* 0x00001806ffff798c */ /* 0x0003e8000b000006 */
[----:B------:R1:W-:Y:S02]  /*3a30*/  ATOMS.XOR RZ, [UR6+0x10], R4 ;  /* 0x00001004ffff798c */ /* 0x0003e4000b800006 */
.L_x_73:
[----:B------:R-:W-:Y:S05]  /*3a40*/  BSYNC B0 ;  /* 0x0000000000007941 */ /* 0x000fea0003800000 */
.L_x_72:
[----:B------:R-:W-:Y:S05]  /*3a50*/  BRA.U UP0, `(.L_x_78) ;  /* 0x00000001006c7547 */ /* 0x000fea000b800000 */
[----:B------:R-:W-:-:S03]  /*3a60*/  UMOV UR7, 0xffffffff ;  /* 0xffffffff00077882 */ /* 0x000fc60000000000 */
[----:B------:R-:W-:Y:S05]  /*3a70*/  BRA.DIV UR7, `(.L_x_79) ;  /* 0x0000004207707947 */ /* 0x000fea000b800000 */
[----:B------:R-:W-:-:S13]  /*3a80*/  ELECT P6, URZ, PT ;  /* 0x0000000000ff782f */ /* 0x000fda00038c0000 */
.L_x_173:
[----:B------:R-:W-:Y:S05]  /*3a90*/  @!P6 BRA `(.L_x_78) ;  /* 0x00000000005ce947 */ /* 0x000fea0003800000 */
[----:B-1----:R-:W1:Y:S02]  /*3aa0*/  LDS R3, [UR6+0x10] ;  /* 0x00001006ff037984 */ /* 0x002e640008000800 */
[----:B-1----:R-:W-:-:S04]  /*3ab0*/  SHF.L.U32 R3, R3, 0x1f, RZ ;  /* 0x0000001f03037819 */ /* 0x002fc800000006ff */
[----:B------:R-:W1:Y:S02]  /*3ac0*/  SYNCS.PHASECHK.TRANS64.TRYWAIT P0, [UR6+0x8], R3 ;  /* 0x00000803ff0075a7 */ /* 0x000e640008001106 */
[----:B-1----:R-:W-:Y:S05]  /*3ad0*/  @P0 BRA `(.L_x_80) ;  /* 0x0000000000080947 */ /* 0x002fea0003800000 */
[----:B------:R-:W1:Y:S02]  /*3ae0*/  SYNCS.PHASECHK.TRANS64.TRYWAIT P0, [UR6+0x8], R3 ;  /* 0x00000803ff0075a7 */ /* 0x000e640008001106 */
[----:B-1----:R-:W-:Y:S05]  /*3af0*/  @!P0 BRA `(.L_x_81) ;  /* 0x0000004000708947 */ /* 0x002fea0003800000 */
.L_x_80:
[----:B------:R-:W2:Y:S01]  /*3b00*/  LDS R5, [UR37+0x1f0] ;  /* 0x0001f025ff057984 */ /* 0x000ea20008000800 */
[----:B-1----:R-:W-:Y:S02]  /*3b10*/  HFMA2 R2, -RZ, RZ, 0, 5.9604644775390625e-08 ;  /* 0x00000001ff027431 */ /* 0x002fe400000001ff */
[----:B------:R-:W-:Y:S01]  /*3b20*/  IMAD.MOV.U32 R3, RZ, RZ, 0xffff ;  /* 0x0000ffffff037424 */ /* 0x000fe200078e00ff */
[----:B------:R-:W-:Y:S01]  /*3b30*/  UPRMT UR7, UR4, 0x654, UR8 ;  /* 0x0000065404077896 */ /* 0x000fe20008000008 */
[----:B--2---:R-:W-:-:S03]  /*3b40*/  IMAD.SHL.U32 R4, R5, 0x20, RZ ;  /* 0x0000002005047824 */ /* 0x004fc600078e00ff */
[-C--:B------:R-:W-:Y:S02]  /*3b50*/  SHF.L.U32 R3, R3, R5.reuse, RZ ;  /* 0x0000000503037219 */ /* 0x080fe400000006ff */
[----:B------:R-:W-:Y:S01]  /*3b60*/  SHF.L.U32 R5, R2, R5, RZ ;  /* 0x0000000502057219 */ /* 0x000fe200000006ff */
[----:B------:R2:W-:Y:S04]  /*3b70*/  STS [UR37+0x1f0], R4 ;  /* 0x0001f004ff007988 */ /* 0x0005e80008000825 */
[----:B------:R2:W-:Y:S04]  /*3b80*/  ATOMS.OR RZ, [UR6+0x14], R3 ;  /* 0x00001403ffff798c */ /* 0x0005e8000b000006 */
[----:B------:R2:W-:Y:S01]  /*3b90*/  ATOMS.OR RZ, [UR6+0x18], R5 ;  /* 0x00001805ffff798c */ /* 0x0005e2000b000006 */
[----:B------:R-:W-:Y:S03]  /*3ba0*/  SYNCS.ARRIVE.TRANS64.RED.A1T0 RZ, [UR7], RZ ;  /* 0x000000ffffff79a7 */ /* 0x000fe60008100407 */
[----:B------:R2:W-:Y:S01]  /*3bb0*/  ATOMS.XOR RZ, [UR6+0x10], R2 ;  /* 0x00001002ffff798c */ /* 0x0005e2000b800006 */
[----:B------:R-:W-:Y:S05]  /*3bc0*/  BRA `(.L_x_78) ;  /* 0x0000000000107947 */ /* 0x000fea0003800000 */
.L_x_71:
[----:B------:R-:W-:-:S05]  /*3bd0*/  MOV R2, 0xffffffff ;  /* 0xffffffff00027802 */ /* 0x000fca0000000f00 */
[----:B------:R1:W-:Y:S02]  /*3be0*/  STS [UR37+0x1f0], R2 ;  /* 0x0001f002ff007988 */ /* 0x0003e40008000825 */
[----:B-1----:R-:W-:Y:S02]  /*3bf0*/  MOV R2, 0x3c10 ;  /* 0x00003c1000027802 */ /* 0x002fe40000000f00 */
[----:B-----5:R-:W-:Y:S05]  /*3c00*/  CALL.REL.NOINC `($__internal_1_$__cuda_sm10x_tcgen05_guardrail_trap_phase_invalid_during_alloc) ;  /* 0x0000004400787944 */ /* 0x020fea0003c00000 */
.L_x_78:
[----:B------:R-:W-:Y:S05]  /*3c10*/  WARPSYNC.ALL ;  /* 0x0000000000007948 */ /* 0x000fea0003800000 */
[----:B------:R-:W3:Y:S01]  /*3c20*/  S2UR UR7, SR_CgaCtaId ;  /* 0x00000000000779c3 */ /* 0x000ee20000008800 */
[----:B------:R-:W-:Y:S01]  /*3c30*/  UMOV UR6, 0x400 ;  /* 0x0000040000067882 */ /* 0x000fe20000000000 */
[----:B------:R-:W-:-:S06]  /*3c40*/  NOP ;  /* 0x0000000000007918 */ /* 0x000fcc0000000000 */
[----:B------:R-:W-:Y:S06]  /*3c50*/  BAR.ARV 0x6, 0xa0 ;  /* 0x0182800000007b1d */ /* 0x000fec0000002000 */
[----:B------:R-:W4:Y:S01]  /*3c60*/  LDCU UR8, c[0x0][0x38c] ;  /* 0x00007180ff0877ac */ /* 0x000f220008000800 */
[----:B------:R-:W-:Y:S01]  /*3c70*/  LOP3.LUT R0, R0, 0xffff, RZ, 0xc0, !PT ;  /* 0x0000ffff00007812 */ /* 0x000fe200078ec0ff */
[----:B-1----:R-:W-:Y:S01]  /*3c80*/  IMAD.MOV.U32 R9, RZ, RZ, 0x1 ;  /* 0x00000001ff097424 */ /* 0x002fe200078e00ff */
[----:B------:R-:W-:Y:S01]  /*3c90*/  LOP3.LUT R8, R8, 0xffff, RZ, 0xc0, !PT ;  /* 0x0000ffff08087812 */ /* 0x000fe200078ec0ff */
[----:B------:R-:W-:Y:S01]  /*3ca0*/  UMOV UR19, URZ ;  /* 0x000000ff00137c82 */ /* 0x000fe20008000000 */
[----:B------:R-:W-:Y:S01]  /*3cb0*/  R2UR UR11, R0 ;  /* 0x00000000000b72ca */ /* 0x000fe200000e0000 */
[----:B------:R-:W-:Y:S01]  /*3cc0*/  UMOV UR18, URZ ;  /* 0x000000ff00127c82 */ /* 0x000fe20008000000 */
[----:B------:R-:W-:Y:S01]  /*3cd0*/  R2UR UR12, R8 ;  /* 0x00000000080c72ca */ /* 0x000fe200000e0000 */
[----:B------:R-:W-:Y:S01]  /*3ce0*/  IMAD.MOV.U32 R8, RZ, RZ, RZ ;  /* 0x000000ffff087224 */ /* 0x000fe200078e00ff */
[----:B------:R-:W-:Y:S01]  /*3cf0*/  UMOV UR17, URZ ;  /* 0x000000ff00117c82 */ /* 0x000fe20008000000 */
[----:B---3--:R-:W-:-:S02]  /*3d00*/  ULEA UR7, UR7, UR6, 0x18 ;  /* 0x0000000607077291 */ /* 0x008fc4000f8ec0ff */
[----:B------:R-:W-:Y:S02]  /*3d10*/  UISETP.NE.AND UP2, UPT, UR5, URZ, UPT ;  /* 0x000000ff0500728c */ /* 0x000fe4000bf45270 */
[----:B------:R-:W-:Y:S02]  /*3d20*/  UIADD3 UR13, UPT, UPT, UR7, 0x2400, URZ ;  /* 0x00002400070d7890 */ /* 0x000fe4000fffe0ff */
[----:B------:R-:W-:Y:S02]  /*3d30*/  UIADD3 UR14, UPT, UPT, UR7, 0x26400, URZ ;  /* 0x00026400070e7890 */ /* 0x000fe4000fffe0ff */
[----:B----4-:R-:W-:Y:S01]  /*3d40*/  UIADD3 UR8, UPT, UPT, UR8, 0x7f, URZ ;  /* 0x0000007f08087890 */ /* 0x010fe2000fffe0ff */
[----:B--2---:R-:W1:Y:S01]  /*3d50*/  LDS R2, [UR7+0x1f0] ;  /* 0x0001f007ff027984 */ /* 0x004e620008000800 */
[----:B------:R-:W-:Y:S02]  /*3d60*/  USHF.R.U32.HI UR13, URZ, 0x4, UR13 ;  /* 0x00000004ff0d7899 */ /* 0x000fe4000801160d */
[----:B------:R-:W-:-:S02]  /*3d70*/  USHF.R.S32.HI UR6, URZ, 0x1f, UR8 ;  /* 0x0000001fff067899 */ /* 0x000fc40008011408 */
[----:B------:R-:W-:Y:S02]  /*3d80*/  USHF.R.U32.HI UR14, URZ, 0x4, UR14 ;  /* 0x00000004ff0e7899 */ /* 0x000fe4000801160e */
[----:B------:R-:W-:Y:S02]  /*3d90*/  ULEA.HI UR6, UR6, UR8, URZ, 0x7 ;  /* 0x0000000806067291 */ /* 0x000fe4000f8f38ff */
[----:B------:R-:W-:Y:S02]  /*3da0*/  ULOP3.LUT UR13, UR13, 0x3fff, URZ, 0xc0, !UPT ;  /* 0x00003fff0d0d7892 */ /* 0x000fe4000f8ec0ff */
[----:B------:R-:W-:Y:S02]  /*3db0*/  USHF.R.S32.HI UR6, URZ, 0x7, UR6 ;  /* 0x00000007ff067899 */ /* 0x000fe40008011406 */
[----:B------:R-:W-:Y:S02]  /*3dc0*/  ULOP3.LUT UR14, UR14, 0x3fff, URZ, 0xc0, !UPT ;  /* 0x00003fff0e0e7892 */ /* 0x000fe4000f8ec0ff */
[----:B------:R-:W-:Y:S01]  /*3dd0*/  UISETP.LT.AND UP0, UPT, UR6, 0x1, UPT ;  /* 0x000000010600788c */ /* 0x000fe2000bf01270 */
[----:B------:R-:W-:Y:S01]  /*3de0*/  UMOV UR28, 0x0 ;  /* 0x00000000001c7882 */ /* 0x000fe20000000000 */
[----:B------:R-:W-:Y:S01]  /*3df0*/  UMOV UR29, 0x81004a0 ;  /* 0x081004a0001d7882 */ /* 0x000fe20000000000 */
[----:B------:R-:W-:-:S02]  /*3e00*/  ULOP3.LUT UR13, UR13, 0x10000, URZ, 0xfc, !UPT ;  /* 0x000100000d0d7892 */ /* 0x000fc4000f8efcff */
[----:B------:R-:W-:Y:S02]  /*3e10*/  ULOP3.LUT UR14, UR14, 0x10000, URZ, 0xfc, !UPT ;  /* 0x000100000e0e7892 */ /* 0x000fe4000f8efcff */
[----:B------:R-:W-:Y:S01]  /*3e20*/  USEL UR20, UR6, 0x1, !UP0 ;  /* 0x0000000106147887 */ /* 0x000fe2000c000000 */
[----:B------:R-:W-:Y:S01]  /*3e30*/  UMOV UR26, 0x0 ;  /* 0x00000000001a7882 */ /* 0x000fe20000000000 */
[----:B------:R-:W-:Y:S01]  /*3e40*/  UMOV UR27, 0x81004a0 ;  /* 0x081004a0001b7882 */ /* 0x000fe20000000000 */
[----:B------:R-:W-:Y:S01]  /*3e50*/  UMOV UR24, 0x0 ;  /* 0x0000000000187882 */ /* 0x000fe20000000000 */
[----:B------:R-:W-:Y:S01]  /*3e60*/  UMOV UR25, 0x81004a0 ;  /* 0x081004a000197882 */ /* 0x000fe20000000000 */
[----:B------:R-:W-:Y:S01]  /*3e70*/  UMOV UR22, 0x0 ;  /* 0x0000000000167882 */ /* 0x000fe20000000000 */
[----:B------:R-:W-:Y:S01]  /*3e80*/  UMOV UR23, 0x81004a0 ;  /* 0x081004a000177882 */ /* 0x000fe20000000000 */
[----:B-1----:R-:W-:Y:S02]  /*3e90*/  R2UR UR21, R2 ;  /* 0x00000000021572ca */ /* 0x002fe400000e0000 */
[----:B------:R-:W-:-:S13]  /*3ea0*/  CS2R R2, SRZ ;  /* 0x0000000000027805 */ /* 0x000fda000001ff00 */
.L_x_89:
[C---:B------:R-:W-:Y:S02]  /*3eb0*/  LEA R0, R8.reuse, UR7, 0x3 ;  /* 0x0000000708007c11 */ /* 0x040fe4000f8e18ff */
[----:B------:R-:W-:Y:S02]  /*3ec0*/  SHF.L.U32 R5, R3, 0x1f, RZ ;  /* 0x0000001f03057819 */ /* 0x000fe400000006ff */
[----:B------:R-:W-:Y:S02]  /*3ed0*/  LEA R4, R8, UR7, 0x4 ;  /* 0x0000000708047c11 */ /* 0x000fe4000f8e20ff */
[----:B------:R-:W1:Y:S02]  /*3ee0*/  SYNCS.PHASECHK.TRANS64.TRYWAIT P0, [R0+URZ+0x140], R5 ;  /* 0x00014005000075a7 */ /* 0x000e6400080011ff */
[----:B-1-34-:R-:W-:Y:S05]  /*3ef0*/  @!P0 BRA `(.L_x_82) ;  /* 0x0000003c00888947 */ /* 0x01afea0003800000 */
.L_x_174:
[----:B-1----:R-:W1:Y:S01]  /*3f00*/  LDS.128 R4, [R4+0x1d0] ;  /* 0x0001d00004047984 */ /* 0x002e620000000c00 */
[----:B------:R-:W-:Y:S02]  /*3f10*/  VIADD R0, R0, 0x150 ;  /* 0x0000015000007836 */ /* 0x000fe40000000000 */
[----:B------:R-:W-:Y:S01]  /*3f20*/  VIADD R8, R8, 0x1 ;  /* 0x0000000108087836 */ /* 0x000fe20000000000 */
[----:B------:R-:W-:Y:S01]  /*3f30*/  @!PT LDS RZ, [RZ] ;  /* 0x00000000fffff984 */ /* 0x000fe20000000800 */
[----:B------:R-:W-:Y:S01]  /*3f40*/  @!PT LDS RZ, [RZ] ;  /* 0x00000000fffff984 */ /* 0x000fe20000000800 */
[----:B------:R-:W-:Y:S01]  /*3f50*/  @!PT LDS RZ, [RZ] ;  /* 0x00000000fffff984 */ /* 0x000fe20000000800 */
[----:B------:R-:W-:Y:S01]  /*3f60*/  @!PT LDS RZ, [RZ] ;  /* 0x00000000fffff984 */ /* 0x000fe20000000800 */
[----:B------:R2:W-:Y:S06]  /*3f70*/  MEMBAR.ALL.CTA ;  /* 0x0000000000007992 */ /* 0x0005ec0000008000 */
[----:B--2---:R-:W2:Y:S01]  /*3f80*/  FENCE.VIEW.ASYNC.S ;  /* 0x00000000000073c6 */ /* 0x004ea20000000000 */
[----:B------:R-:W-:-:S04]  /*3f90*/  PRMT R0, RZ, 0x654, R0 ;  /* 0x00000654ff007816 */ /* 0x000fc80000000000 */
[----:B--2---:R2:W-:Y:S01]  /*3fa0*/  SYNCS.ARRIVE.TRANS64.RED.A1T0 RZ, [R0+URZ], RZ ;  /* 0x000000ff00ff79a7 */ /* 0x0045e200081004ff */
[----:B-1----:R-:W-:Y:S01]  /*3fb0*/  LOP3.LUT P1, RZ, R6, 0x1, RZ, 0xc0, !PT ;  /* 0x0000000106ff7812 */ /* 0x002fe2000782c0ff */
[----:B--2---:R-:W-:-:S12]  /*3fc0*/  BRA.U UP2, `(.L_x_83) ;  /* 0x0000000502087547 */ /* 0x004fd8000b800000 */
[----:B------:R-:W1:Y:S01]  /*3fd0*/  LDCU UR8, c[0x0][0x38c] ;  /* 0x00007180ff0877ac */ /* 0x000e620008000800 */
[----:B------:R-:W-:Y:S02]  /*3fe0*/  PLOP3.LUT P2, PT, PT, PT, PT, 0x80, 0x8 ;  /* 0x000000000008781c */ /* 0x000fe40003f4f070 */
[----:B------:R-:W-:Y:S01]  /*3ff0*/  SHF.L.U32 R5, R9, 0x1f, RZ ;  /* 0x0000001f09057819 */ /* 0x000fe200000006ff */
[----:B------:R-:W-:Y:S02]  /*4000*/  ULEA UR9, UR19, UR7, 0x3 ;  /* 0x0000000713097291 */ /* 0x000fe4000f8e18ff */
[----:B------:R-:W-:Y:S02]  /*4010*/  ULEA UR10, UR19, UR21, 0x5 ;  /* 0x00000015130a7291 */ /* 0x000fe4000f8e28ff */
[----:B-1----:R-:W-:-:S06]  /*4020*/  UISETP.GE.AND UP0, UPT, UR8, 0x1, UPT ;  /* 0x000000010800788c */ /* 0x002fcc000bf06270 */
[----:B------:R-:W-:-:S05]  /*4030*/  PLOP3.LUT P0, PT, PT, PT, UP0, 0x80, 0x8 ;  /* 0x000000000008781c */ /* 0x000fca0003f0f008 */
[----:B------:R-:W-:-:S08]  /*4040*/  @UP0 ULEA UR8, UR18, UR7, 0x3 ;  /* 0x0000000712080291 */ /* 0x000fd0000f8e18ff */
[----:B------:R-:W-:-:S04]  /*4050*/  @P0 SHF.L.U32 R0, R2, 0x1f, RZ ;  /* 0x0000001f02000819 */ /* 0x000fc800000006ff */
[----:B------:R1:W2:Y:S01]  /*4060*/  @P0 SYNCS.PHASECHK.TRANS64.TRYWAIT P2, [UR8], R0 ;  /* 0x00000000ff0005a7 */ /* 0x0002a20008041108 */
[----:B------:R-:W3:Y:S02]  /*4070*/  SYNCS.PHASECHK.TRANS64.TRYWAIT P0, [UR9+0x180], R5 ;  /* 0x00018005ff0075a7 */ /* 0x000ee40008001109 */
[----:B-123--:R-:W-:Y:S05]  /*4080*/  @!P0 BRA `(.L_x_84) ;  /* 0x0000003c00388947 */ /* 0x00efea0003800000 */
.L_x_176:
[----:B------:R-:W-:Y:S01]  /*4090*/  UMOV UR16, UR17 ;  /* 0x0000001100107c82 */ /* 0x000fe20008000000 */
[----:B------:R-:W-:Y:S05]  /*40a0*/  BRA.U !UP0, `(.L_x_85) ;  /* 0x0000000108c07547 */ /* 0x000fea000b800000 */
[----:B------:R-:W-:Y:S02]  /*40b0*/  UIADD3 UR16, UPT, UPT, UR20, UR17, URZ ;  /* 0x0000001114107290 */ /* 0x000fe4000fffe0ff */
[----:B------:R-:W-:Y:S01]  /*40c0*/  UPLOP3.LUT UP3, UPT, UPT, UPT, UPT, 0x40, 0x4 ;  /* 0x000000000004789c */ /* 0x000fe20003f6e870 */
[----:B------:R-:W-:Y:S01]  /*40d0*/  UMOV UR15, UR6 ;  /* 0x00000006000f7c82 */ /* 0x000fe20008000000 */
[----:B------:R-:W-:-:S09]  /*40e0*/  UMOV UR46, UR18 ;  /* 0x00000012002e7c82 */ /* 0x000fd20008000000 */
.L_x_88:
[----:B--2---:R-:W-:Y:S01]  /*40f0*/  ULEA UR8, UR46, UR7, 0x3 ;  /* 0x000000072e087291 */ /* 0x004fe2000f8e18ff */
[----:B---3--:R-:W-:Y:S11]  /*4100*/  @P2 BRA `(.L_x_86) ;  /* 0x00000000000c2947 */ /* 0x008ff60003800000 */
[----:B-1----:R-:W-:Y:S04]  /*4110*/  SHF.L.U32 R5, R2, 0x1f, RZ ;  /* 0x0000001f02057819 */ /* 0x002fe800000006ff */
[----:B------:R-:W1:Y:S02]  /*4120*/  SYNCS.PHASECHK.TRANS64.TRYWAIT P0, [UR8], R5 ;  /* 0x00000005ff0075a7 */ /* 0x000e640008001108 */
[----:B-1----:R-:W-:Y:S05]  /*4130*/  @!P0 BRA `(.L_x_87) ;  /* 0x0000003c00248947 */ /* 0x002fea0003800000 */
.L_x_86:
[----:B------:R-:W-:Y:S01]  /*4140*/  UISETP.NE.AND UP0, UPT, UR15, 0x1, UPT ;  /* 0x000000010f00788c */ /* 0x000fe2000bf05270 */
[----:B------:R-:W-:Y:S01]  /*4150*/  PLOP3.LUT P2, PT, PT, PT, PT, 0x80, 0x8 ;  /* 0x000000000008781c */ /* 0x000fe20003f4f070 */
[----:B------:R-:W-:Y:S02]  /*4160*/  UIADD3 UR18, UPT, UPT, UR46, 0x1, URZ ;  /* 0x000000012e127890 */ /* 0x000fe4000fffe0ff */
[----:B------:R-:W-:Y:S02]  /*4170*/  ULEA UR32, UR46, UR14, 0x8 ;  /* 0x0000000e2e207291 */ /* 0x000fe4000f8e40ff */
[----:B------:R-:W-:Y:S01]  /*4180*/  UISETP.NE.AND UP1, UPT, UR18, 0x12, UPT ;  /* 0x000000121200788c */ /* 0x000fe2000bf25270 */
[----:B------:R-:W-:Y:S01]  /*4190*/  PLOP3.LUT P0, PT, PT, PT, UP0, 0x80, 0x8 ;  /* 0x000000000008781c */ /* 0x000fe20003f0f008 */
[----:B------:R-:W-:Y:S02]  /*41a0*/  UIADD3 UR44, UPT, UPT, UR32, 0x2, URZ ;  /* 0x00000002202c7890 */ /* 0x000fe4000fffe0ff */
[----:B------:R-:W-:Y:S02]  /*41b0*/  USEL UR31, URZ, 0x1, UP1 ;  /* 0x00000001ff1f7887 */ /* 0x000fe40008800000 */
[----:B------:R-:W-:Y:S02]  /*41c0*/  USEL UR18, UR18, URZ, UP1 ;  /* 0x000000ff12127287 */ /* 0x000fe40008800000 */
[----:B------:R-:W-:Y:S02]  /*41d0*/  UIADD3 UR40, UPT, UPT, UR32, 0x4, URZ ;  /* 0x0000000420287890 */ /* 0x000fe4000fffe0ff */
[----:B------:R-:W-:Y:S01]  /*41e0*/  @UP0 ULEA UR30, UR18, UR7, 0x3 ;  /* 0x00000007121e0291 */ /* 0x000fe2000f8e18ff */
[----:B------:R-:W-:Y:S01]  /*41f0*/  LOP3.LUT R2, R2, UR31, RZ, 0x3c, !PT ;  /* 0x0000001f02027c12 */ /* 0x000fe2000f8e3cff */
[----:B------:R-:W-:Y:S02]  /*4200*/  UIADD3 UR36, UPT, UPT, UR32, 0x6, URZ ;  /* 0x0000000620247890 */ /* 0x000fe4000fffe0ff */
[----:B------:R-:W-:Y:S01]  /*4210*/  UIADD3 UR8, UPT, UPT, UR8, 0x90, URZ ;  /* 0x0000009008087890 */ /* 0x000fe2000fffe0ff */
[----:B-1----:R-:W-:Y:S01]  /*4220*/  @P0 SHF.L.U32 R0, R2, 0x1f, RZ ;  /* 0x0000001f02000819 */ /* 0x002fe200000006ff */
[----:B------:R-:W-:Y:S02]  /*4230*/  UIADD3 UR17, UPT, UPT, UR17, 0x1, URZ ;  /* 0x0000000111117890 */ /* 0x000fe4000fffe0ff */
[----:B------:R-:W-:Y:S01]  /*4240*/  UIADD3 UR15, UPT, UPT, UR15, -0x1, URZ ;  /* 0xffffffff0f0f7890 */ /* 0x000fe2000fffe0ff */
[----:B------:R2:W3:Y:S01]  /*4250*/  @P0 SYNCS.PHASECHK.TRANS64.TRYWAIT P2, [UR30], R0 ;  /* 0x00000000ff0005a7 */ /* 0x0004e2000804111e */
[----:B------:R-:W-:Y:S02]  /*4260*/  ULEA UR30, UR46, UR13, 0x9 ;  /* 0x0000000d2e1e7291 */ /* 0x000fe4000f8e48ff */
[----:B------:R-:W-:Y:S02]  /*4270*/  UISETP.NE.AND UP0, UPT, UR17, UR16, UPT ;  /* 0x000000101100728c */ /* 0x000fe4000bf05270 */
[----:B------:R-:W-:Y:S02]  /*4280*/  UIADD3 UR42, UPT, UPT, UR30, 0x2, URZ ;  /* 0x000000021e2a7890 */ /* 0x000fe4000fffe0ff */
[----:B------:R-:W-:Y:S02]  /*4290*/  UIADD3 UR38, UPT, UPT, UR30, 0x4, URZ ;  /* 0x000000041e267890 */ /* 0x000fe4000fffe0ff */
[----:B------:R-:W-:Y:S01]  /*42a0*/  UIADD3 UR34, UPT, UPT, UR30, 0x6, URZ ;  /* 0x000000061e227890 */ /* 0x000fe2000fffe0ff */
[----:B------:R-:W-:Y:S01]  /*42b0*/  UMOV UR33, 0x40004040 ;  /* 0x4000404000217882 */ /* 0x000fe20000000000 */
[----:B------:R-:W-:Y:S01]  /*42c0*/  UMOV UR31, 0x40004040 ;  /* 0x40004040001f7882 */ /* 0x000fe20000000000 */
[----:B------:R-:W-:Y:S01]  /*42d0*/  UMOV UR45, 0x40004040 ;  /* 0x40004040002d7882 */ /* 0x000fe20000000000 */
[----:B------:R2:W-:Y:S01]  /*42e0*/  UTCIMMA.2CTA gdesc[UR30], gdesc[UR32], tmem[UR10], tmem[UR28], idesc[UR29], UP3 ;  /* 0x00ff1c201e0075ea */ /* 0x0005e20009a0010a */
[----:B------:R-:W-:Y:S01]  /*42f0*/  UPLOP3.LUT UP3, UPT, UPT, UPT, UPT, 0x80, 0x8 ;  /* 0x000000000008789c */ /* 0x000fe20003f6f070 */
[----:B------:R-:W-:Y:S01]  /*4300*/  UMOV UR43, 0x40004040 ;  /* 0x40004040002b7882 */ /* 0x000fe20000000000 */
[----:B------:R-:W-:Y:S01]  /*4310*/  UMOV UR41, 0x40004040 ;  /* 0x4000404000297882 */ /* 0x000fe20000000000 */
[----:B------:R2:W-:Y:S01]  /*4320*/  UTCIMMA.2CTA gdesc[UR42], gdesc[UR44], tmem[UR10], tmem[UR26], idesc[UR27], UPT ;  /* 0x00ff1a2c2a0075ea */ /* 0x0005e2000ba0010a */
[----:B------:R-:W-:Y:S01]  /*4330*/  UMOV UR39, 0x40004040 ;  /* 0x4000404000277882 */ /* 0x000fe20000000000 */
[----:B------:R-:W-:Y:S01]  /*4340*/  UMOV UR37, 0x40004040 ;  /* 0x4000404000257882 */ /* 0x000fe20000000000 */
[----:B------:R-:W-:Y:S01]  /*4350*/  UMOV UR35, 0x40004040 ;  /* 0x4000404000237882 */ /* 0x000fe20000000000 */
[----:B------:R2:W-:Y:S01]  /*4360*/  UTCIMMA.2CTA gdesc[UR38], gdesc[UR40], tmem[UR10], tmem[UR24], idesc[UR25], UPT ;  /* 0x00ff1828260075ea */ /* 0x0005e2000ba0010a */
[----:B------:R2:W-:Y:S01]  /*4370*/  UTCIMMA.2CTA gdesc[UR34], gdesc[UR36], tmem[UR10], tmem[UR22], idesc[UR23], UPT ;  /* 0x00ff1624220075ea */ /* 0x0005e2000ba0010a */
[----:B------:R2:W-:Y:S01]  /*4380*/  UTCBAR.2CTA.MULTICAST [UR8], URZ, UR12 ;  /* 0x000000ff080073e9 */ /* 0x0005e2000820080c */
[----:B------:R-:W-:Y:S01]  /*4390*/  UMOV UR46, UR18 ;  /* 0x00000012002e7c82 */ /* 0x000fe20008000000 */
[----:B------:R-:W-:Y:S05]  /*43a0*/  BRA.U UP0, `(.L_x_88) ;  /* 0xfffffffd00507547 */ /* 0x000fea000b83ffff */
.L_x_85:
[----:B------:R-:W-:Y:S01]  /*43b0*/  UIADD3 UR9, UPT, UPT, UR9, 0x160, URZ ;  /* 0x0000016009097890 */ /* 0x000fe2000fffe0ff */
[----:B------:R-:W-:-:S08]  /*43c0*/  UMOV UR17, UR16 ;  /* 0x0000001000117c82 */ /* 0x000fd00008000000 */
[----:B------:R4:W-:Y:S01]  /*43d0*/  UTCBAR.2CTA.MULTICAST [UR9], URZ, UR11 ;  /* 0x000000ff090073e9 */ /* 0x0009e2000820080b */
[----:B------:R-:W-:Y:S02]  /*43e0*/  NOP ;  /* 0x0000000000007918 */ /* 0x000fe40000000000 */
.L_x_83:
[----:B------:R-:W-:Y:S01]  /*43f0*/  UIADD3 UR19, UPT, UPT, UR19, 0x1, URZ ;  /* 0x0000000113137890 */ /* 0x000fe2000fffe0ff */
[----:B------:R-:W-:-:S03]  /*4400*/  ISETP.NE.AND P0, PT, R8, 0x2, PT ;  /* 0x000000020800780c */ /* 0x000fc60003f05270 */
[----:B------:R-:W-:Y:S01]  /*4410*/  UISETP.NE.AND UP0, UPT, UR19, 0x4, UPT ;  /* 0x000000041300788c */ /* 0x000fe2000bf05270 */
[----:B-12---:R-:W-:Y:S02]  /*4420*/  SEL R0, RZ, 0x1, P0 ;  /* 0x00000001ff007807 */ /* 0x006fe40000000000 */
[----:B------:R-:W-:Y:S01]  /*4430*/  SEL R8, R8, RZ, P0 ;  /* 0x000000ff08087207 */ /* 0x000fe20000000000 */
[----:B------:R-:W-:Y:S01]  /*4440*/  USEL UR8, URZ, 0x1, UP0 ;  /* 0x00000001ff087887 */ /* 0x000fe20008000000 */
[----:B------:R-:W-:Y:S01]  /*4450*/  LOP3.LUT R3, R3, R0, RZ, 0x3c, !PT ;  /* 0x0000000003037212 */ /* 0x000fe200078e3cff */
[----:B------:R-:W-:-:S04]  /*4460*/  USEL UR19, UR19, URZ, UP0 ;  /* 0x000000ff13137287 */ /* 0x000fc80008000000 */
[----:B------:R-:W-:Y:S01]  /*4470*/  LOP3.LUT R9, R9, UR8, RZ, 0x3c, !PT ;  /* 0x0000000809097c12 */ /* 0x000fe2000f8e3cff */
[----:B------:R-:W-:Y:S07]  /*4480*/  @P1 BRA `(.L_x_89) ;  /* 0xfffffff800881947 */ /* 0x000fee000383ffff */
[----:B------:R-:W1:Y:S01]  /*4490*/  S2UR UR6, SR_CgaCtaId ;  /* 0x00000000000679c3 */ /* 0x000e620000008800 */
[----:B------:R-:W-:Y:S01]  /*44a0*/  ELECT P0, URZ, PT ;  /* 0x0000000000ff782f */ /* 0x000fe20003800000 */
[----:B------:R-:W-:Y:S01]  /*44b0*/  HFMA2 R0, -RZ, RZ, 0, 5.9604644775390625e-08 ;  /* 0x00000001ff007431 */ /* 0x000fe200000001ff */
[----:B------:R-:W-:-:S05]  /*44c0*/  UMOV UR8, 0x40 ;  /* 0x0000004000087882 */ /* 0x000fca0000000000 */
[----:B------:R-:W-:Y:S01]  /*44d0*/  UVIRTCOUNT.DEALLOC.SMPOOL 0x80 ;  /* 0x000000800000784c */ /* 0x000fe20000000000 */
[----:B------:R-:W-:Y:S02]  /*44e0*/  UISETP.NE.AND UP0, UPT, UR5, URZ, UPT ;  /* 0x000000ff0500728c */ /* 0x000fe4000bf05270 */
[----:B-1----:R-:W-:-:S09]  /*44f0*/  ULEA UR6, UR6, UR8, 0x18 ;  /* 0x0000000806067291 */ /* 0x002fd2000f8ec0ff */
[----:B------:R1:W-:Y:S01]  /*4500*/  @P0 STS.U8 [UR6+0x1c], R0 ;  /* 0x00001c00ff000988 */ /* 0x0003e20008000006 */
[----:B------:R-:W-:Y:S05]  /*4510*/  BRA.U UP0, `(.L_x_90) ;  /* 0x0000000100a07547 */ /* 0x000fea000b800000 */
[----:B------:R-:W-:Y:S01]  /*4520*/  UIADD3 UR5, UPT, UPT, UR7, 0x180, URZ ;  /* 0x0000018007057890 */ /* 0x000fe2000fffe0ff */
[----:B------:R-:W-:-:S03]  /*4530*/  SHF.L.U32 R3, R9, 0x1f, RZ ;  /* 0x0000001f09037819 */ /* 0x000fc600000006ff */
[----:B------:R-:W-:-:S09]  /*4540*/  ULEA UR8, UR19, UR5, 0x3 ;  /* 0x0000000513087291 */ /* 0x000fd2000f8e18ff */
[----:B------:R-:W2:Y:S02]  /*4550*/  SYNCS.PHASECHK.TRANS64.TRYWAIT P0, [UR8], R3 ;  /* 0x00000003ff0075a7 */ /* 0x000ea40008001108 */
[----:B--2---:R-:W-:Y:S05]  /*4560*/  @!P0 BRA `(.L_x_91) ;  /* 0x0000003800308947 */ /* 0x004fea0003800000 */
.L_x_179:
[----:B----4-:R-:W-:-:S04]  /*4570*/  UIADD3 UR9, UPT, UPT, UR19, 0x1, URZ ;  /* 0x0000000113097890 */ /* 0x010fc8000fffe0ff */
        /* <DEDUP_REMOVED lines=8> */
.L_x_181:
        /* <DEDUP_REMOVED lines=9> */
.L_x_183:
[----:B------:R-:W-:-:S04]  /*4690*/  UIADD3 UR9, UPT, UPT, UR9, 0x1, URZ ;  /* 0x0000000109097890 */ /* 0x000fc8000fffe0ff */
[----:B------:R-:W-:-:S04]  /*46a0*/  UISETP.NE.AND UP1, UPT, UR9, 0x4, UPT ;  /* 0x000000040900788c */ /* 0x000fc8000bf25270 */
[----:B------:R-:W-:Y:S02]  /*46b0*/  USEL UR8, URZ, 0x1, UP1 ;  /* 0x00000001ff087887 */ /* 0x000fe40008800000 */
[----:B------:R-:W-:-:S04]  /*46c0*/  USEL UR9, UR9, URZ, UP1 ;  /* 0x000000ff09097287 */ /* 0x000fc80008800000 */
[----:B------:R-:W-:Y:S01]  /*46d0*/  ULEA UR9, UR9, UR5, 0x3 ;  /* 0x0000000509097291 */ /* 0x000fe2000f8e18ff */
[----:B-1----:R-:W-:-:S04]  /*46e0*/  LOP3.LUT R3, R2, UR8, RZ, 0x3c, !PT ;  /* 0x0000000802037c12 */ /* 0x002fc8000f8e3cff */
[----:B------:R-:W-:Y:S01]  /*46f0*/  SHF.L.U32 R3, R3, 0x1f, RZ ;  /* 0x0000001f03037819 */ /* 0x000fe200000006ff */
[----:B------:R-:W-:-:S04]  /*4700*/  IMAD.U32 R0, RZ, RZ, UR9 ;  /* 0x00000009ff007e24 */ /* 0x000fc8000f8e00ff */
[----:B------:R1:W2:Y:S03]  /*4710*/  SYNCS.PHASECHK.TRANS64.TRYWAIT P0, [R0+URZ], R3 ;  /* 0x00000003000075a7 */ /* 0x0002a600080011ff */
[----:B--2---:R-:W-:Y:S05]  /*4720*/  @!P0 NANOSLEEP.SYNCS 0x989680 ;  /* 0x009896800000895d */ /* 0x004fea0003900000 */
[----:B------:R-:W2:Y:S02]  /*4730*/  @!P0 SYNCS.PHASECHK.TRANS64 P0, [R0+URZ], R3 ;  /* 0x00000003000085a7 */ /* 0x000ea400080010ff */
[----:B--2---:R-:W-:Y:S05]  /*4740*/  @P0 BRA `(.L_x_94) ;  /* 0x0000000000200947 */ /* 0x004fea0003800000 */
.L_x_95:
[----:B--2---:R2:W4:Y:S02]  /*4750*/  SYNCS.PHASECHK.TRANS64.TRYWAIT P0, [R0+URZ], R3 ;  /* 0x00000003000075a7 */ /* 0x00452400080011ff */
[----:B----4-:R-:W-:Y:S05]  /*4760*/  @!P0 NANOSLEEP.SYNCS 0x989680 ;  /* 0x009896800000895d */ /* 0x010fea0003900000 */
[----:B------:R-:W4:Y:S02]  /*4770*/  @!P0 SYNCS.PHASECHK.TRANS64 P0, [R0+URZ], R3 ;  /* 0x00000003000085a7 */ /* 0x000f2400080010ff */
[----:B----4-:R-:W-:Y:S05]  /*4780*/  @!P0 BRA `(.L_x_95) ;  /* 0xfffffffc00f08947 */ /* 0x010fea000383ffff */
[----:B------:R-:W-:Y:S05]  /*4790*/  BRA `(.L_x_94) ;  /* 0x00000000000c7947 */ /* 0x000fea0003800000 */
.L_x_90:
[----:B------:R-:W-:-:S04]  /*47a0*/  UIADD3 UR5, UPT, UPT, UR7, 0x1c0, URZ ;  /* 0x000001c007057890 */ /* 0x000fc8000fffe0ff */
[----:B------:R-:W-:-:S09]  /*47b0*/  UPRMT UR5, UR4, 0x654, UR5 ;  /* 0x0000065404057896 */ /* 0x000fd20008000005 */
[----:B------:R-:W-:Y:S03]  /*47c0*/  SYNCS.ARRIVE.TRANS64.RED.A1T0 RZ, [UR5], RZ ;  /* 0x000000ffffff79a7 */ /* 0x000fe60008100405 */
.L_x_94:
[----:B-12---:R-:W-:Y:S01]  /*47d0*/  SHF.L.U32 R3, RZ, 0x1f, RZ ;  /* 0x0000001fff037819 */ /* 0x006fe200000006ff */
[----:B------:R-:W-:Y:S01]  /*47e0*/  UIADD3 UR5, UPT, UPT, UR7, 0x1c0, URZ ;  /* 0x000001c007057890 */ /* 0x000fe2000fffe0ff */
[----:B------:R-:W-:Y:S02]  /*47f0*/  PLOP3.LUT P0, PT, PT, PT, UP0, 0x80, 0x8 ;  /* 0x000000000008781c */ /* 0x000fe40003f0f008 */
[----:B------:R-:W1:Y:S02]  /*4800*/  SYNCS.PHASECHK.TRANS64.TRYWAIT P1, [UR7+0x1c0], R3 ;  /* 0x0001c003ff0075a7 */ /* 0x000e640008021107 */
[----:B-1----:R-:W-:Y:S09]  /*4810*/  @!P1 BRA `(.L_x_96) ;  /* 0x0000003400cc9947 */ /* 0x002ff20003800000 */
.L_x_185:
[----:B------:R-:W-:Y:S01]  /*4820*/  @!UP0 UPRMT UR5, UR4, 0x654, UR5 ;  /* 0x0000065404058896 */ /* 0x000fe20008000005 */
[----:B------:R-:W-:Y:S02]  /*4830*/  UMOV UR8, 0xffff ;  /* 0x0000ffff00087882 */ /* 0x000fe40000000000 */
[----:B------:R-:W-:-:S06]  /*4840*/  UMOV UR4, 0x1 ;  /* 0x0000000100047882 */ /* 0x000fcc0000000000 */
[----:B------:R-:W-:Y:S01]  /*4850*/  @!P0 SYNCS.ARRIVE.TRANS64.RED.A1T0 RZ, [UR5], RZ ;  /* 0x000000ffffff89a7 */ /* 0x000fe20008100405 */
[----:B------:R-:W-:Y:S01]  /*4860*/  NOP ;  /* 0x0000000000007918 */ /* 0x000fe20000000000 */
[----:B-1----:R-:W1:Y:S01]  /*4870*/  LDS R0, [UR6+0x14] ;  /* 0x00001406ff007984 */ /* 0x002e620008000800 */
[----:B------:R-:W-:-:S04]  /*4880*/  ULOP3.LUT UR5, UR21, 0xffff, URZ, 0xc0, !UPT ;  /* 0x0000ffff15057892 */ /* 0x000fc8000f8ec0ff */
[----:B------:R-:W-:-:S04]  /*4890*/  USHF.R.U32.HI UR5, URZ, 0x5, UR5 ;  /* 0x00000005ff057899 */ /* 0x000fc80008011605 */
[----:B------:R-:W-:Y:S02]  /*48a0*/  USHF.L.U32 UR8, UR8, UR5, URZ ;  /* 0x0000000508087299 */ /* 0x000fe400080006ff */
[----:B------:R-:W-:-:S04]  /*48b0*/  USHF.L.U32 UR4, UR4, UR5, URZ ;  /* 0x0000000504047299 */ /* 0x000fc800080006ff */
[----:B-1----:R-:W-:-:S04]  /*48c0*/  LOP3.LUT R0, R0, UR8, RZ, 0xc0, !PT ;  /* 0x0000000800007c12 */ /* 0x002fc8000f8ec0ff */
[----:B------:R-:W-:-:S13]  /*48d0*/  ISETP.NE.AND P0, PT, R0, UR8, PT ;  /* 0x0000000800007c0c */ /* 0x000fda000bf05270 */
[----:B------:R-:W-:Y:S05]  /*48e0*/  @P0 BRA `(.L_x_97) ;  /* 0x0000000000580947 */ /* 0x000fea0003800000 */
[----:B------:R-:W1:Y:S02]  /*48f0*/  LDS R0, [UR6+0x18] ;  /* 0x00001806ff007984 */ /* 0x000e640008000800 */
[----:B-1----:R-:W-:-:S04]  /*4900*/  LOP3.LUT R0, R0, UR4, RZ, 0xc0, !PT ;  /* 0x0000000400007c12 */ /* 0x002fc8000f8ec0ff */
[----:B------:R-:W-:-:S13]  /*4910*/  ISETP.NE.AND P0, PT, R0, UR4, PT ;  /* 0x0000000400007c0c */ /* 0x000fda000bf05270 */
[----:B------:R-:W-:Y:S05]  /*4920*/  @P0 BRA `(.L_x_98) ;  /* 0x00000000003c0947 */ /* 0x000fea0003800000 */
[----:B------:R-:W1:Y:S01]  /*4930*/  S2R R2, SR_LANEID ;  /* 0x0000000000027919 */ /* 0x000e620000000000 */
[----:B------:R-:W-:Y:S01]  /*4940*/  ULOP3.LUT UR8, URZ, UR8, URZ, 0x33, !UPT ;  /* 0x00000008ff087292 */ /* 0x000fe2000f8e33ff */
[----:B------:R-:W-:Y:S01]  /*4950*/  LOP3.LUT R4, RZ, UR4, RZ, 0x33, !PT ;  /* 0x00000004ff047c12 */ /* 0x000fe2000f8e33ff */
[----:B------:R-:W-:Y:S02]  /*4960*/  VOTEU.ANY UR7, UPT, PT ;  /* 0x0000000000077886 */ /* 0x000fe400038e0100 */
[----:B------:R-:W-:Y:S01]  /*4970*/  UFLO.U32 UR7, UR7 ;  /* 0x00000007000772bd */ /* 0x000fe200080e0000 */
[----:B------:R-:W2:Y:S01]  /*4980*/  REDUX UR4, R4 ;  /* 0x00000000040473c4 */ /* 0x000ea20000000000 */
[----:B------:R-:W-:-:S06]  /*4990*/  IMAD.U32 R0, RZ, RZ, UR8 ;  /* 0x00000008ff007e24 */ /* 0x000fcc000f8e00ff */
[----:B------:R1:W-:Y:S01]  /*49a0*/  UTCATOMSWS.AND URZ, UR8 ;  /* 0x0000000800ff79e3 */ /* 0x0003e20008000000 */
[----:B------:R-:W3:Y:S01]  /*49b0*/  REDUX UR5, R0 ;  /* 0x00000000000573c4 */ /* 0x000ee20000000000 */
[----:B-1----:R-:W-:Y:S01]  /*49c0*/  ISETP.EQ.U32.AND P0, PT, R2, UR7, PT ;  /* 0x0000000702007c0c */ /* 0x002fe2000bf02070 */
[----:B--2---:R-:W-:Y:S01]  /*49d0*/  IMAD.U32 R2, RZ, RZ, UR4 ;  /* 0x00000004ff027e24 */ /* 0x004fe2000f8e00ff */
[----:B---3--:R-:W-:-:S11]  /*49e0*/  MOV R3, UR5 ;  /* 0x0000000500037c02 */ /* 0x008fd60008000f00 */
[----:B------:R1:W-:Y:S04]  /*49f0*/  @P0 ATOMS.AND RZ, [UR6+0x14], R3 ;  /* 0x00001403ffff098c */ /* 0x0003e8000a800006 */
[----:B------:R1:W-:Y:S01]  /*4a00*/  @P0 ATOMS.AND RZ, [UR6+0x18], R2 ;  /* 0x00001802ffff098c */ /* 0x0003e2000a800006 */
[----:B------:R-:W-:Y:S05]  /*4a10*/  BRA `(.L_x_99) ;  /* 0x0000000000147947 */ /* 0x000fea0003800000 */
.L_x_98:
[----:B------:R-:W-:Y:S02]  /*4a20*/  MOV R2, 0x4a40 ;  /* 0x00004a4000027802 */ /* 0x000fe40000000f00 */
[----:B---345:R-:W-:Y:S05]  /*4a30*/  CALL.REL.NOINC `($__internal_0_$__cuda_sm10x_tcgen05_guardrail_trap_col_being_dealloced_not_returned_by_alloc) ;  /* 0x0000003400e07944 */ /* 0x038fea0003c00000 */
[----:B------:R-:W-:Y:S05]  /*4a40*/  BRA `(.L_x_99) ;  /* 0x0000000000087947 */ /* 0x000fea0003800000 */
.L_x_97:
[----:B------:R-:W-:Y:S02]  /*4a50*/  MOV R2, 0x4a70 ;  /* 0x00004a7000027802 */ /* 0x000fe40000000f00 */
[----:B---345:R-:W-:Y:S05]  /*4a60*/  CALL.REL.NOINC `($__internal_2_$__cuda_sm10x_tcgen05_guardrail_trap_unallocated_columns_being_dealloced) ;  /* 0x0000003400ec7944 */ /* 0x038fea0003c00000 */
.L_x_99:
[----:B------:R-:W-:Y:S01]  /*4a70*/  NOP ;  /* 0x0000000000007918 */ /* 0x000fe20000000000 */
[----:B----4-:R-:W-:Y:S05]  /*4a80*/  EXIT ;  /* 0x000000000000794d */ /* 0x010fea0003800000 */
.L_x_70:
[----:B------:R-:W-:-:S09]  /*4a90*/  UISETP.NE.OR UP5, UPT, UR10, 0x3, !UP5 ;  /* 0x000000030a00788c */ /* 0x000fd2000efa5670 */
[----:B------:R-:W-:Y:S05]  /*4aa0*/  BRA.U UP5, `(.L_x_100) ;  /* 0x0000000905c87547 */ /* 0x000fea000b800000 */
[----:B------:R-:W1:Y:S01]  /*4ab0*/  LDC R0, c[0x0][0xb30] ;  /* 0x0002cc00ff007b82 */ /* 0x000e620000000800 */
[----:B------:R-:W2:Y:S01]  /*4ac0*/  LDCU.64 UR8, c[0x0][0x888] ;  /* 0x00011100ff0877ac */ /* 0x000ea20008000a00 */
[----:B------:R-:W-:Y:S01]  /*4ad0*/  IMAD.MOV.U32 R30, RZ, RZ, 0x1 ;  /* 0x00000001ff1e7424 */ /* 0x000fe200078e00ff */
[----:B------:R-:W-:Y:S01]  /*4ae0*/  CS2R R28, SRZ ;  /* 0x00000000001c7805 */ /* 0x000fe2000001ff00 */
[----:B------:R-:W-:Y:S01]  /*4af0*/  IMAD.MOV.U32 R25, RZ, RZ, 0x1000 ;  /* 0x00001000ff197424 */ /* 0x000fe200078e00ff */
[----:B------:R-:W3:Y:S03]  /*4b00*/  LDCU.64 UR4, c[0x0][0x890] ;  /* 0x00011200ff0477ac */ /* 0x000ee60008000a00 */
[----:B------:R-:W4:Y:S01]  /*4b10*/  LDC R19, c[0x0][0x370] ;  /* 0x0000dc00ff137b82 */ /* 0x000f220000000800 */
[----:B------:R-:W-:Y:S01]  /*4b20*/  UMOV UR6, 0x400 ;  /* 0x0000040000067882 */ /* 0x000fe20000000000 */
[----:B------:R-:W-:-:S02]  /*4b30*/  UPLOP3.LUT UP1, UPT, UPT, UPT, UPT, 0x40, 0x4 ;  /* 0x000000000004789c */ /* 0x000fc40003f2e870 */
[----:B------:R-:W-:-:S04]  /*4b40*/  ULEA UR6, UR37, UR6, 0x18 ;  /* 0x0000000625067291 */ /* 0x000fc8000f8ec0ff */
[----:B------:R-:W4:Y:S01]  /*4b50*/  LDC R2, c[0x0][0xb0c] ;  /* 0x0002c300ff027b82 */ /* 0x000f220000000800 */
[----:B--2---:R-:W-:Y:S02]  /*4b60*/  UISETP.NE.U32.AND UP2, UPT, UR8, URZ, UPT ;  /* 0x000000ff0800728c */ /* 0x004fe4000bf45070 */
[----:B------:R-:W-:Y:S02]  /*4b70*/  UIADD3 UR8, UPT, UPT, UR6, 0x120, URZ ;  /* 0x0000012006087890 */ /* 0x000fe4000fffe0ff */
[----:B---3--:R-:W-:-:S03]  /*4b80*/  UISETP.NE.U32.AND UP3, UPT, UR4, URZ, UPT ;  /* 0x000000ff0400728c */ /* 0x008fc6000bf65070 */
[----:B------:R-:W2:Y:S01]  /*4b90*/  LDC R18, c[0x0][0xb20] ;  /* 0x0002c800ff127b82 */ /* 0x000ea20000000800 */
[----:B-1----:R-:W-:Y:S01]  /*4ba0*/  ISETP.NE.AND P1, PT, R0, 0x1, PT ;  /* 0x000000010000780c */ /* 0x002fe20003f25270 */
[----:B------:R-:W-:Y:S02]  /*4bb0*/  UISETP.NE.AND.EX UP2, UPT, UR9, URZ, UPT, UP2 ;  /* 0x000000ff0900728c */ /* 0x000fe4000bf45320 */
[----:B------:R-:W-:Y:S02]  /*4bc0*/  UPRMT UR37, UR37, 0x654, UR8 ;  /* 0x0000065425257896 */ /* 0x000fe40008000008 */
[----:B------:R-:W-:Y:S02]  /*4bd0*/  UISETP.NE.AND.EX UP3, UPT, UR5, URZ, UPT, UP3 ;  /* 0x000000ff0500728c */ /* 0x000fe4000bf65330 */
[----:B------:R-:W1:Y:S08]  /*4be0*/  LDC.64 R32, c[0x0][0x348] ;  /* 0x0000d200ff207b82 */ /* 0x000e700000000a00 */
[----:B------:R-:W3:Y:S08]  /*4bf0*/  LDC.64 R16, c[0x0][0xb10] ;  /* 0x0002c400ff107b82 */ /* 0x000ef00000000a00 */
[----:B------:R-:W1:Y:S08]  /*4c00*/  LDC.64 R6, c[0x0][0xb18] ;  /* 0x0002c600ff067b82 */ /* 0x000e700000000a00 */
[----:B------:R-:W1:Y:S08]  /*4c10*/  LDC.64 R4, c[0x0][0xb28] ;  /* 0x0002ca00ff047b82 */ /* 0x000e700000000a00 */
[----:B--2-4-:R-:W1:Y:S02]  /*4c20*/  LDC R24, c[0x0][0x374] ;  /* 0x0000dd00ff187b82 */ /* 0x014e640000000800 */
.L_x_108:
[C---:B------:R-:W-:Y:S02]  /*4c30*/  LEA R0, R29.reuse, UR6, 0x3 ;  /* 0x000000061d007c11 */ /* 0x040fe4000f8e18ff */
[----:B------:R-:W-:Y:S02]  /*4c40*/  SHF.L.U32 R3, R28, 0x1f, RZ ;  /* 0x0000001f1c037819 */ /* 0x000fe400000006ff */
[----:B------:R-:W-:Y:S02]  /*4c50*/  LEA R20, R29, UR6, 0x4 ;  /* 0x000000061d147c11 */ /* 0x000fe4000f8e20ff */
[----:B--2---:R-:W2:Y:S02]  /*4c60*/  SYNCS.PHASECHK.TRANS64.TRYWAIT P0, [R0+URZ+0x140], R3 ;  /* 0x00014003000075a7 */ /* 0x004ea400080011ff */
[----:B--2---:R-:W-:Y:S05]  /*4c70*/  @!P0 BRA `(.L_x_101) ;  /* 0x0000003000cc8947 */ /* 0x004fea0003800000 */
.L_x_186:
[----:B------:R-:W-:Y:S01]  /*4c80*/  ISETP.GE.AND P0, PT, R40, 0x1, PT ;  /* 0x000000012800780c */ /* 0x000fe20003f06270 */
[----:B------:R-:W4:Y:S01]  /*4c90*/  LDS.128 R20, [R20+0x1d0] ;  /* 0x0001d00014147984 */ /* 0x000f220000000c00 */
[----:B------:R-:W-:Y:S01]  /*4ca0*/  ISETP.NE.U32.AND P4, PT, RZ, UR4, PT ;  /* 0x00000004ff007c0c */ /* 0x000fe2000bf85070 */
[----:B--2---:R-:W-:Y:S01]  /*4cb0*/  VIADD R0, R0, 0x150 ;  /* 0x0000015000007836 */ /* 0x004fe20000000000 */
[----:B------:R-:W-:Y:S02]  /*4cc0*/  SHF.L.U32 R26, R30, 0x1f, RZ ;  /* 0x0000001f1e1a7819 */ /* 0x000fe400000006ff */
[----:B------:R-:W-:Y:S02]  /*4cd0*/  ISETP.NE.AND.EX P4, PT, RZ, UR5, PT, P4 ;  /* 0x00000005ff007c0c */ /* 0x000fe4000bf85340 */
[----:B------:R-:W-:Y:S01]  /*4ce0*/  PRMT R0, RZ, 0x654, R0 ;  /* 0x00000654ff007816 */ /* 0x000fe20000000000 */
[----:B------:R-:W-:Y:S01]  /*4cf0*/  @!PT LDS RZ, [RZ] ;  /* 0x00000000fffff984 */ /* 0x000fe20000000800 */
[----:B------:R-:W-:Y:S01]  /*4d00*/  @!PT LDS RZ, [RZ] ;  /* 0x00000000fffff984 */ /* 0x000fe20000000800 */
[----:B------:R-:W-:Y:S01]  /*4d10*/  @!PT LDS RZ, [RZ] ;  /* 0x00000000fffff984 */ /* 0x000fe20000000800 */
[----:B------:R-:W-:Y:S01]  /*4d20*/  @!PT LDS RZ, [RZ] ;  /* 0x00000000fffff984 */ /* 0x000fe20000000800 */
[----:B------:R2:W-:Y:S06]  /*4d30*/  MEMBAR.ALL.CTA ;  /* 0x0000000000007992 */ /* 0x0005ec0000008000 */
[----:B--2---:R-:W2:Y:S02]  /*4d40*/  FENCE.VIEW.ASYNC.S ;  /* 0x00000000000073c6 */ /* 0x004ea40000000000 */
[----:B--2---:R2:W-:Y:S01]  /*4d50*/  SYNCS.ARRIVE.TRANS64.RED.A1T0 RZ, [R0+URZ], RZ ;  /* 0x000000ff00ff79a7 */ /* 0x0045e200081004ff */
[----:B----4-:R-:W-:Y:S11]  /*4d60*/  LOP3.LUT P3, RZ, R22, 0x1, RZ, 0xc0, !PT ;  /* 0x0000000116ff7812 */ /* 0x010ff6000786c0ff */
[----:B------:R-:W-:Y:S02]  /*4d70*/  @!UPT UIADD3 URZ, UPT, UPT, URZ, URZ, URZ ;  /* 0x000000fffffff290 */ /* 0x000fe4000fffe0ff */
[----:B------:R-:W-:Y:S02]  /*4d80*/  @P3 MOV R13, R20 ;  /* 0x00000014000d3202 */ /* 0x000fe40000000f00 */
[----:B------:R-:W-:Y:S01]  /*4d90*/  @P3 LOP3.LUT R8, R21, 0xffff, RZ, 0xc0, !PT ;  /* 0x0000ffff15083812 */ /* 0x000fe200078ec0ff */
[----:B--2---:R-:W-:Y:S06]  /*4da0*/  @!P0 BRA `(.L_x_102) ;  /* 0x0000000000a48947 */ /* 0x004fec0003800000 */
[----:B-1----:R-:W-:Y:S01]  /*4db0*/  IMAD.HI.U32 R31, R24, R7, RZ ;  /* 0x00000007181f7227 */ /* 0x002fe200078e00ff */
[----:B------:R-:W-:Y:S02]  /*4dc0*/  ISETP.NE.AND P0, PT, R6, 0x1, PT ;  /* 0x000000010600780c */ /* 0x000fe40003f05270 */
[----:B------:R-:W-:Y:S01]  /*4dd0*/  ISETP.NE.AND P2, PT, R40, 0x1, PT ;  /* 0x000000012800780c */ /* 0x000fe20003f45270 */
[----:B---3--:R-:W-:Y:S01]  /*4de0*/  IMAD.HI.U32 R34, R19, R16, RZ ;  /* 0x0000001013227227 */ /* 0x008fe200078e00ff */
[----:B------:R-:W-:Y:S02]  /*4df0*/  SHF.R.U32.HI R31, RZ, R18, R31 ;  /* 0x00000012ff1f7219 */ /* 0x000fe4000001161f */
[----:B------:R-:W-:Y:S01]  /*4e00*/  ISETP.NE.AND P5, PT, R2, 0x1, PT ;  /* 0x000000010200780c */ /* 0x000fe20003fa5270 */
[----:B------:R-:W-:Y:S01]  /*4e10*/  IMAD.HI.U32 R36, R13, R16, RZ ;  /* 0x000000100d247227 */ /* 0x000fe200078e00ff */
[----:B------:R-:W-:Y:S02]  /*4e20*/  SHF.R.U32.HI R34, RZ, R17, R34 ;  /* 0x00000011ff227219 */ /* 0x000fe40000011622 */
[----:B------:R-:W-:Y:S01]  /*4e30*/  SEL R3, R24, R31, !P0 ;  /* 0x0000001f18037207 */ /* 0x000fe20004000000 */
[C---:B------:R-:W-:Y:S01]  /*4e40*/  IMAD.HI.U32 R31, R8.reuse, R7, RZ ;  /* 0x00000007081f7227 */ /* 0x040fe200078e00ff */
[----:B------:R-:W-:Y:S02]  /*4e50*/  SEL R11, R19, R34, !P5 ;  /* 0x00000022130b7207 */ /* 0x000fe40006800000 */
[----:B------:R-:W-:Y:S01]  /*4e60*/  SHF.R.U32.HI R36, RZ, R17, R36 ;  /* 0x00000011ff247219 */ /* 0x000fe20000011624 */
[----:B------:R-:W-:Y:S01]  /*4e70*/  IMAD.HI.U32 R38, R3, R4, RZ ;  /* 0x0000000403267227 */ /* 0x000fe200078e00ff */
[----:B------:R-:W-:Y:S03]  /*4e80*/  SHF.R.U32.HI R31, RZ, R18, R31 ;  /* 0x00000012ff1f7219 */ /* 0x000fe6000001161f */
[----:B------:R-:W-:Y:S01]  /*4e90*/  IMAD.HI.U32 R34, R11, R4, RZ ;  /* 0x000000040b227227 */ /* 0x000fe200078e00ff */
[----:B------:R-:W-:Y:S02]  /*4ea0*/  @P2 SHF.R.U32.HI R3, RZ, R5, R38 ;  /* 0x00000005ff032219 */ /* 0x000fe40000011626 */
[----:B------:R-:W-:Y:S02]  /*4eb0*/  SEL R9, R8, R31, !P0 ;  /* 0x0000001f08097207 */ /* 0x000fe40004000000 */
[----:B------:R-:W-:Y:S01]  /*4ec0*/  @P2 SHF.R.U32.HI R11, RZ, R5, R34 ;  /* 0x00000005ff0b2219 */ /* 0x000fe20000011622 */
[C---:B------:R-:W-:Y:S01]  /*4ed0*/  IMAD R10, R40.reuse, R3, RZ ;  /* 0x00000003280a7224 */ /* 0x040fe200078e02ff */
[----:B------:R-:W-:Y:S01]  /*4ee0*/  SEL R3, R13, R36, !P5 ;  /* 0x000000240d037207 */ /* 0x000fe20006800000 */
[C---:B------:R-:W-:Y:S03]  /*4ef0*/  IMAD.HI.U32 R14, R9.reuse, R4, RZ ;  /* 0x00000004090e7227 */ /* 0x040fe600078e00ff */
[----:B------:R-:W-:Y:S01]  /*4f00*/  ISETP.GE.AND P0, PT, R9, R10, PT ;  /* 0x0000000a0900720c */ /* 0x000fe20003f06270 */
[C---:B------:R-:W-:Y:S01]  /*4f10*/  IMAD R12, R40.reuse, R11, RZ ;  /* 0x0000000b280c7224 */ /* 0x040fe200078e02ff */
[-C--:B------:R-:W-:Y:S04]  /*4f20*/  SHF.R.U32.HI R14, RZ, R5.reuse, R14 ;  /* 0x00000005ff0e7219 */ /* 0x080fe8000001160e */
[----:B------:R-:W-:Y:S02]  /*4f30*/  ISETP.GE.OR P0, PT, R3, R12, P0 ;  /* 0x0000000c0300720c */ /* 0x000fe40000706670 */
[----:B------:R-:W-:Y:S05]  /*4f40*/  SEL R15, R9, R14, !P2 ;  /* 0x0000000e090f7207 */ /* 0x000fea0005000000 */
[----:B------:R-:W-:Y:S04]  /*4f50*/  IMAD.MOV R14, RZ, RZ, -R15 ;  /* 0x000000ffff0e7224 */ /* 0x000fe800078e0a0f */
[----:B------:R-:W-:Y:S02]  /*4f60*/  IMAD R14, R40, R14, R9 ;  /* 0x0000000e280e7224 */ /* 0x000fe400078e0209 */
[C---:B------:R-:W-:Y:S05]  /*4f70*/  @!P0 IMAD.HI.U32 R10, R3.reuse, R4, RZ ;  /* 0x00000004030a8227 */ /* 0x040fea00078e00ff */
[----:B------:R-:W-:Y:S04]  /*4f80*/  @!P0 SHF.R.U32.HI R10, RZ, R5, R10 ;  /* 0x00000005ff0a8219 */ /* 0x000fe8000001160a */
[----:B------:R-:W-:Y:S01]  /*4f90*/  @!P0 SEL R0, R3, R10, !P2 ;  /* 0x0000000a03008207 */ /* 0x000fe20005000000 */
[----:B------:R-:W-:Y:S03]  /*4fa0*/  IMAD.MOV R10, RZ, RZ, -R3 ;  /* 0x000000ffff0a7224 */ /* 0x000fe600078e0a03 */
[----:B------:R-:W-:Y:S01]  /*4fb0*/  @!P0 IADD3 R15, PT, PT, R15, -R0, RZ ;  /* 0x800000000f0f8210 */ /* 0x000fe20007ffe0ff */
[----:B------:R-:W-:Y:S01]  /*4fc0*/  @!P0 IMAD R0, R11, R14, R0 ;  /* 0x0000000e0b008224 */ /* 0x000fe200078e0200 */
[----:B------:R-:W-:Y:S01]  /*4fd0*/  IADD3 R11, PT, PT, -R9, RZ, RZ ;  /* 0x000000ff090b7210 */ /* 0x000fe20007ffe1ff */
[----:B------:R-:W-:Y:S02]  /*4fe0*/  IMAD R13, R2, R10, R13 ;  /* 0x0000000a020d7224 */ /* 0x000fe400078e020d */
[----:B------:R-:W-:Y:S02]  /*4ff0*/  @!P0 IMAD R9, R15, R40, R3 ;  /* 0x000000280f098224 */ /* 0x000fe400078e0203 */
[----:B------:R-:W-:Y:S02]  /*5000*/  @!P0 IMAD.MOV.U32 R3, RZ, RZ, R0 ;  /* 0x000000ffff038224 */ /* 0x000fe400078e0000 */
[----:B------:R-:W-:Y:S02]  /*5010*/  IMAD R8, R6, R11, R8 ;  /* 0x0000000b06087224 */ /* 0x000fe400078e0208 */
[----:B------:R-:W-:Y:S02]  /*5020*/  IMAD R13, R3, R2, R13 ;  /* 0x00000002030d7224 */ /* 0x000fe400078e020d */
[----:B------:R-:W-:Y:S02]  /*5030*/  IMAD R8, R9, R6, R8 ;  /* 0x0000000609087224 */ /* 0x000fe400078e0208 */
.L_x_102:
[----:B------:R-:W-:Y:S05]  /*5040*/  BRA.U UP1, `(.L_x_103) ;  /* 0x0000000101107547 */ /* 0x000fea000b800000 */
[----:B------:R-:W-:Y:S04]  /*5050*/  MOV R0, UR7 ;  /* 0x0000000700007c02 */ /* 0x000fe80008000f00 */
[----:B------:R-:W-:Y:S04]  /*5060*/  SHF.L.U32 R3, R0, 0x1f, RZ ;  /* 0x0000001f00037819 */ /* 0x000fe800000006ff */
[----:B------:R-:W2:Y:S02]  /*5070*/  SYNCS.PHASECHK.TRANS64.TRYWAIT P0, [UR6+0x138], R3 ;  /* 0x00013803ff0075a7 */ /* 0x000ea40008001106 */
[----:B--2---:R-:W-:Y:S05]  /*5080*/  @!P0 BRA `(.L_x_104) ;  /* 0x0000002c00dc8947 */ /* 0x004fea0003800000 */
.L_x_103:
[----:B------:R-:W-:Y:S05]  /*5090*/  BRA.U !UP3, `(.L_x_105) ;  /* 0x000000010b347547 */ /* 0x000fea000b800000 */
[----:B------:R-:W-:Y:S01]  /*50a0*/  UPLOP3.LUT UP0, UPT, UPT, UPT, UP2, 0x80, 0x8 ;  /* 0x000000000008789c */ /* 0x000fe20003f0f020 */
[----:B--2---:R-:W-:Y:S02]  /*50b0*/  HFMA2 R0, -RZ, RZ, 0, 5.9604644775390625e-08 ;  /* 0x00000001ff007431 */ /* 0x004fe400000001ff */
[----:B------:R-:W-:Y:S03]  /*50c0*/  IMAD.MOV.U32 R99, RZ, RZ, 0x1 ;  /* 0x00000001ff637424 */ /* 0x000fe600078e00ff */
[----:B------:R-:W-:Y:S05]  /*50d0*/  PLOP3.LUT P0, PT, PT, PT, UP0, 0x80, 0x8 ;  /* 0x000000000008781c */ /* 0x000fea0003f0f008 */
[----:B------:R-:W2:Y:S01]  /*50e0*/  @UP0 LDCU.64 UR10, c[0x0][0x888] ;  /* 0x00011100ff0a07ac */ /* 0x000ea20008000a00 */
[----:B------:R-:W-:Y:S07]  /*50f0*/  @UP0 UIMAD UR8, UR36, UR4, URZ ;  /* 0x00000004240802a4 */ /* 0x000fee000f8e02ff */
[----:B------:R-:W-:Y:S01]  /*5100*/  @!P0 PRMT R99, R0, 0x7610, R99 ;  /* 0x0000761000638816 */ /* 0x000fe20000000063 */
[----:B--2---:R-:W-:Y:S03]  /*5110*/  @UP0 UIMAD.WIDE UR10, UR8, 0x4, UR10 ;  /* 0x00000004080a08a5 */ /* 0x004fe6000f8e020a */
[----:B------:R-:W2:Y:S03]  /*5120*/  @!UP0 LDCU UR8, c[0x0][0x880] ;  /* 0x00011000ff0887ac */ /* 0x000ea60008000800 */
[----:B------:R-:W-:Y:S01]  /*5130*/  IMAD.U32 R10, RZ, RZ, UR10 ;  /* 0x0000000aff0a7e24 */ /* 0x000fe2000f8e00ff */
[----:B------:R-:W-:Y:S05]  /*5140*/  MOV R11, UR11 ;  /* 0x0000000b000b7c02 */ /* 0x000fea0008000f00 */
[----:B-----5:R4:W5:Y:S02]  /*5150*/  @P0 LDG.E R48, desc[UR40][R10.64] ;  /* 0x000000280a300981 */ /* 0x020964000c1e1900 */
[----:B--2-4-:R-:W-:Y:S07]  /*5160*/  @!P0 IMAD.U32 R48, RZ, RZ, UR8 ;  /* 0x00000008ff308e24 */ /* 0x014fee000f8e00ff */
.L_x_105:
[----:B-----5:R-:W-:Y:S01]  /*5170*/  @!P4 ISETP.EQ.AND P5, PT, R48, RZ, PT ;  /* 0x000000ff3000c20c */ /* 0x020fe20003fa2270 */
[----:B------:R-:W-:Y:S01]  /*5180*/  @!UPT UIADD3 URZ, UPT, UPT, URZ, URZ, URZ ;  /* 0x000000fffffff290 */ /* 0x000fe2000fffe0ff */
[----:B------:R-:W-:Y:S11]  /*5190*/  @!P4 BRA `(.L_x_106) ;  /* 0x000000000014c947 */ /* 0x000ff60003800000 */
[----:B------:R-:W-:Y:S02]  /*51a0*/  LOP3.LUT P0, RZ, R99, 0xff, RZ, 0xc0, !PT ;  /* 0x000000ff63ff7812 */ /* 0x000fe4000780c0ff */
[----:B------:R-:W-:Y:S04]  /*51b0*/  PLOP3.LUT P5, PT, PT, PT, UP0, 0x80, 0x8 ;  /* 0x000000000008781c */ /* 0x000fe80003faf008 */
[----:B------:R-:W-:Y:S07]  /*51c0*/  PLOP3.LUT P5, PT, P5, PT, PT, 0x8, 0x80 ;  /* 0x000000000080781c */ /* 0x000fee0002fae170 */
[----:B------:R-:W-:Y:S11]  /*51d0*/  @P0 ISETP.EQ.AND P5, PT, R48, RZ, PT ;  /* 0x000000ff3000020c */ /* 0x000ff60003fa2270 */
[----:B------:R-:W-:Y:S02]  /*51e0*/  @!UPT UIADD3 URZ, UPT, UPT, URZ, URZ, URZ ;  /* 0x000000fffffff290 */ /* 0x000fe4000fffe0ff */
.L_x_106:
[----:B------:R-:W4:Y:S01]  /*51f0*/  SYNCS.PHASECHK.TRANS64.TRYWAIT P4, [UR6+0x128], R26 ;  /* 0x0001281aff0075a7 */ /* 0x000f220008081106 */
[----:B------:R-:W-:Y:S01]  /*5200*/  @P3 SHF.R.U32.HI R27, RZ, 0x10, R21 ;  /* 0x00000010ff1b3819 */ /* 0x000fe20000011615 */
[----:B------:R-:W-:Y:S01]  /*5210*/  VIADD R29, R29, 0x1 ;  /* 0x000000011d1d7836 */ /* 0x000fe20000000000 */
[----:B------:R-:W5:Y:S08]  /*5220*/  LDC.64 R14, c[0x0][0xb10] ;  /* 0x0002c400ff0e7b82 */ /* 0x000f700000000a00 */
[----:B------:R-:W1:Y:S08]  /*5230*/  LDC.64 R10, c[0x0][0xb18] ;  /* 0x0002c600ff0a7b82 */ /* 0x000e700000000a00 */
[----:B--2---:R-:W2:Y:S08]  /*5240*/  @!P1 LDC R0, c[0x0][0xb20] ;  /* 0x0002c800ff009b82 */ /* 0x004eb00000000800 */
[----:B------:R-:W3:Y:S01]  /*5250*/  @!P1 LDC R3, c[0x0][0xb0c] ;  /* 0x0002c300ff039b82 */ /* 0x000ee20000000800 */
[----:B-----5:R-:W-:Y:S05]  /*5260*/  @!P1 IMAD.HI.U32 R14, R13, R14, RZ ;  /* 0x0000000e0d0e9227 */ /* 0x020fea00078e00ff */
[----:B------:R-:W-:Y:S01]  /*5270*/  @!P1 SHF.R.U32.HI R14, RZ, R15, R14 ;  /* 0x0000000fff0e9219 */ /* 0x000fe2000001160e */
[----:B-1----:R-:W-:Y:S01]  /*5280*/  @!P1 IMAD.HI.U32 R11, R8, R11, RZ ;  /* 0x0000000b080b9227 */ /* 0x002fe200078e00ff */
[----:B------:R-:W-:Y:S04]  /*5290*/  @!P1 ISETP.NE.AND P0, PT, R10, 0x1, PT ;  /* 0x000000010a00980c */ /* 0x000fe80003f05270 */
[----:B--2---:R-:W-:Y:S02]  /*52a0*/  @!P1 SHF.R.U32.HI R9, RZ, R0, R11 ;  /* 0x00000000ff099219 */ /* 0x004fe4000001160b */
[----:B---3--:R-:W-:Y:S02]  /*52b0*/  @!P1 ISETP.NE.AND P2, PT, R3, 0x1, PT ;  /* 0x000000010300980c */ /* 0x008fe40003f45270 */
[----:B------:R-:W-:Y:S02]  /*52c0*/  @!P1 SEL R9, R8, R9, !P0 ;  /* 0x0000000908099207 */ /* 0x000fe40004000000 */
[----:B------:R-:W-:Y:S02]  /*52d0*/  ELECT P0, URZ, PT ;  /* 0x0000000000ff782f */ /* 0x000fe40003800000 */
[----:B------:R-:W-:Y:S05]  /*52e0*/  @!P1 SEL R14, R13, R14, !P2 ;  /* 0x0000000e0d0e9207 */ /* 0x000fea0005000000 */
[----:B------:R-:W-:Y:S02]  /*52f0*/  @!P1 IMAD.IADD R0, R9, 0x1, -R14 ;  /* 0x0000000109009824 */ /* 0x000fe400078e0a0e */
[----:B------:R-:W-:Y:S02]  /*5300*/  @!P1 IMAD.IADD R9, R14, 0x1, -R9 ;  /* 0x000000010e099824 */ /* 0x000fe400078e0a09 */
[----:B------:R-:W-:Y:S02]  /*5310*/  @!P1 IMAD R13, R0, R3, R13 ;  /* 0x00000003000d9224 */ /* 0x000fe400078e020d */
[----:B------:R-:W-:Y:S01]  /*5320*/  @!P1 IMAD R8, R9, R10, R8 ;  /* 0x0000000a09089224 */ /* 0x000fe200078e0208 */
[----:B----4-:R-:W-:Y:S06]  /*5330*/  @!P4 BRA `(.L_x_107) ;  /* 0x0000002c0048c947 */ /* 0x010fec0003800000 */
.L_x_189:
[----:B------:R-:W-:Y:S01]  /*5340*/  PLOP3.LUT P5, PT, P5, P0, PT, 0xf2, 0x2f ;  /* 0x00000000002f781c */ /* 0x000fe20002fa1e72 */
[----:B------:R-:W-:Y:S01]  /*5350*/  UMOV UR14, 0x0 ;  /* 0x00000000000e7882 */ /* 0x000fe20000000000 */
[----:B------:R-:W-:Y:S01]  /*5360*/  LOP3.LUT R30, R30, 0x1, RZ, 0x3c, !PT ;  /* 0x000000011e1e7812 */ /* 0x000fe200078e3cff */
[----:B------:R-:W-:Y:S01]  /*5370*/  UMOV UR15, 0x10000000 ;  /* 0x10000000000f7882 */ /* 0x000fe20000000000 */
[----:B------:R-:W-:Y:S01]  /*5380*/  UMOV UR12, UR36 ;  /* 0x00000024000c7c82 */ /* 0x000fe20008000000 */
[----:B------:R-:W-:Y:S08]  /*5390*/  @P3 R2UR UR36, R27 ;  /* 0x000000001b2432ca */ /* 0x000ff000000e0000 */
[----:B-1----:R-:W-:Y:S01]  /*53a0*/  @!P5 IADD3 R3, P0, PT, R32, 0x580, RZ ;  /* 0x000005802003d810 */ /* 0x002fe20007f1e0ff */
[----:B------:R-:W-:Y:S01]  /*53b0*/  @!P5 IMAD.SHL.U32 R98, R98, 0x40, RZ ;  /* 0x000000406262d824 */ /* 0x000fe200078e00ff */
[----:B------:R-:W-:Y:S01]  /*53c0*/  VOTEU.ALL UP1, P5 ;  /* 0x0000000000ff7886 */ /* 0x000fe20002820000 */
[----:B------:R-:W-:Y:S01]  /*53d0*/  @!P5 IMAD.SHL.U32 R97, R97, 0x40, RZ ;  /* 0x000000406161d824 */ /* 0x000fe200078e00ff */
[----:B------:R-:W-:Y:S01]  /*53e0*/  @!P5 R2UR UR9, R3 ;  /* 0x000000000309d2ca */ /* 0x000fe200000e0000 */
[----:B------:R-:W-:Y:S01]  /*53f0*/  @!P5 IMAD.X R0, RZ, RZ, R33, P0 ;  /* 0x000000ffff00d224 */ /* 0x000fe200000e0621 */
[----:B------:R-:W-:Y:S01]  /*5400*/  @!P5 R2UR UR10, R98 ;  /* 0x00000000620ad2ca */ /* 0x000fe200000e0000 */
[----:B------:R-:W-:Y:S01]  /*5410*/  IMAD.IADD R98, R8, 0x1, R81 ;  /* 0x0000000108627824 */ /* 0x000fe200078e0251 */
[----:B------:R-:W-:Y:S01]  /*5420*/  @!P5 R2UR UR11, R97 ;  /* 0x00000000610bd2ca */ /* 0x000fe200000e0000 */
[----:B------:R-:W-:Y:S01]  /*5430*/  IMAD.IADD R97, R13, 0x1, R96 ;  /* 0x000000010d617824 */ /* 0x000fe200078e0260 */
[----:B------:R-:W-:Y:S02]  /*5440*/  @!P5 R2UR UR8, R0 ;  /* 0x000000000008d2ca */ /* 0x000fe400000e0000 */
[C---:B------:R-:W-:Y:S04]  /*5450*/  ISETP.NE.AND P0, PT, R29.reuse, 0x2, PT ;  /* 0x000000021d00780c */ /* 0x040fe80003f05270 */
[----:B------:R-:W-:Y:S01]  /*5460*/  SEL R3, RZ, 0x1, P0 ;  /* 0x00000001ff037807 */ /* 0x000fe20000000000 */
[----:B------:R-:W-:Y:S01]  /*5470*/  IMAD.U32 R10, RZ, RZ, UR9 ;  /* 0x00000009ff0a7e24 */ /* 0x000fe2000f8e00ff */
[----:B------:R-:W-:Y:S01]  /*5480*/  @!UP1 UIADD3 UR9, UPT, UPT, UR6, 0x120, URZ ;  /* 0x0000012006099890 */ /* 0x000fe2000fffe0ff */
[----:B------:R-:W-:Y:S02]  /*5490*/  SEL R29, R29, RZ, P0 ;  /* 0x000000ff1d1d7207 */ /* 0x000fe40000000000 */
[----:B------:R-:W-:Y:S02]  /*54a0*/  LOP3.LUT R28, R28, R3, RZ, 0x3c, !PT ;  /* 0x000000031c1c7212 */ /* 0x000fe400078e3cff */
[----:B------:R-:W-:Y:S01]  /*54b0*/  IMAD.U32 R11, RZ, RZ, UR8 ;  /* 0x00000008ff0b7e24 */ /* 0x000fe2000f8e00ff */
[----:B------:R-:W-:Y:S01]  /*54c0*/  @!P5 R2UR UR16, R10 ;  /* 0x000000000a10d2ca */ /* 0x000fe200000e0000 */
[----:B------:R-:W-:Y:S01]  /*54d0*/  @!UP1 UIADD3 UR8, UPT, UPT, UR6, 0x200, URZ ;  /* 0x0000020006089890 */ /* 0x000fe2000fffe0ff */
[----:B------:R-:W-:Y:S02]  /*54e0*/  VOTEU.ALL UP1, P5 ;  /* 0x0000000000ff7886 */ /* 0x000fe40002820000 */
[----:B------:R-:W-:Y:S11]  /*54f0*/  @!P5 R2UR UR17, R11 ;  /* 0x000000000b11d2ca */ /* 0x000ff600000e0000 */
[----:B------:R-:W-:Y:S02]  /*5500*/  @!UPT UIADD3 URZ, UPT, UPT, URZ, URZ, URZ ;  /* 0x000000fffffff290 */ /* 0x000fe4000fffe0ff */
[----:B------:R2:W-:Y:S01]  /*5510*/  @!UP1 UTMALDG.3D [UR8], [UR16], desc[UR14] ;  /* 0x00000e08100095b4 */ /* 0x0005e20008011000 */
[----:B------:R2:W-:Y:S01]  /*5520*/  @!P5 SYNCS.ARRIVE.TRANS64.RED.A0TR RZ, [UR6+0x120], R25 ;  /* 0x00012019ffffd9a7 */ /* 0x0005e20008300406 */
[----:B------:R-:W-:Y:S01]  /*5530*/  UPLOP3.LUT UP1, UPT, UPT, UPT, UPT, 0x80, 0x8 ;  /* 0x000000000008789c */ /* 0x000fe20003f2f070 */
[----:B------:R-:W-:Y:S01]  /*5540*/  SYNCS.ARRIVE.TRANS64.RED.A1T0 RZ, [UR37], RZ ;  /* 0x000000ffffff79a7 */ /* 0x000fe20008100425 */
[----:B------:R-:W-:Y:S09]  /*5550*/  @P3 BRA `(.L_x_108) ;  /* 0xfffffff400b43947 */ /* 0x000ff2000383ffff */
[----:B------:R-:W-:Y:S07]  /*5560*/  MOV R0, UR6 ;  /* 0x0000000600007c02 */ /* 0x000fee0008000f00 */
.L_x_109:
[----:B-1----:R-:W-:-:S04]  /*5570*/  SHF.L.U32 R3, R30, 0x1f, RZ ;  /* 0x0000001f1e037819 */ /* 0x002fc800000006ff */
[----:B------:R1:W3:Y:S03]  /*5580*/  SYNCS.PHASECHK.TRANS64.TRYWAIT P0, [R0+URZ+0x128], R3 ;  /* 0x00012803000075a7 */ /* 0x0002e600080011ff */
[----:B---3--:R-:W-:Y:S05]  /*5590*/  @!P0 NANOSLEEP.SYNCS 0x989680 ;  /* 0x009896800000895d */ /* 0x008fea0003900000 */
[----:B------:R-:W3:Y:S02]  /*55a0*/  @!P0 SYNCS.PHASECHK.TRANS64 P0, [R0+URZ+0x128], R3 ;  /* 0x00012803000085a7 */ /* 0x000ee400080010ff */
[----:B--23--:R-:W-:Y:S05]  /*55b0*/  @P0 EXIT ;  /* 0x000000000000094d */ /* 0x00cfea0003800000 */
[----:B------:R-:W-:Y:S05]  /*55c0*/  BRA `(.L_x_109) ;  /* 0xfffffffc00e87947 */ /* 0x000fea000383ffff */
.L_x_100:
[----:B------:R-:W-:-:S06]  /*55d0*/  UISETP.GE.AND UP1, UPT, UR10, 0x4, UPT ;  /* 0x000000040a00788c */ /* 0x000fcc000bf26270 */
[----:B------:R-:W-:-:S13]  /*55e0*/  PLOP3.LUT P0, PT, PT, PT, UP1, 0x80, 0x8 ;  /* 0x000000000008781c */ /* 0x000fda0003f0f018 */
[----:B------:R-:W-:Y:S05]  /*55f0*/  @!P0 EXIT ;  /* 0x000000000000894d */ /* 0x000fea0003800000 */
[----:B------:R-:W-:Y:S01]  /*5600*/  BAR.SYNC.DEFER_BLOCKING 0x6, 0xa0 ;  /* 0x0182800000007b1d */ /* 0x000fe20000010000 */
[C---:B------:R-:W-:Y:S01]  /*5610*/  IMAD.SHL.U32 R4, R103.reuse, 0x40, RZ ;  /* 0x0000004067047824 */ /* 0x040fe200078e00ff */
[----:B------:R-:W-:Y:S01]  /*5620*/  CS2R R108, SRZ ;  /* 0x00000000006c7805 */ /* 0x000fe2000001ff00 */
[C---:B------:R-:W-:Y:S02]  /*5630*/  IMAD.SHL.U32 R2, R103.reuse, 0x8, RZ ;  /* 0x0000000867027824 */ /* 0x040fe400078e00ff */
[----:B------:R-:W-:Y:S01]  /*5640*/  IMAD.SHL.U32 R105, R106, 0x800, RZ ;  /* 0x000008006a697824 */ /* 0x000fe200078e00ff */
[----:B------:R-:W-:Y:S01]  /*5650*/  UMOV UR43, 0x400 ;  /* 0x00000400002b7882 */ /* 0x000fe20000000000 */
[C---:B------:R-:W-:Y:S01]  /*5660*/  LOP3.LUT R3, R4.reuse, 0x180, RZ, 0xc0, !PT ;  /* 0x0000018004037812 */ /* 0x040fe200078ec0ff */
[----:B------:R-:W-:Y:S01]  /*5670*/  ULEA UR43, UR37, UR43, 0x18 ;  /* 0x0000002b252b7291 */ /* 0x000fe2000f8ec0ff */
[----:B------:R-:W1:Y:S01]  /*5680*/  LDC R101, c[0x0][0x370] ;  /* 0x0000dc00ff657b82 */ /* 0x000e620000000800 */
[----:B------:R-:W-:Y:S01]  /*5690*/  LOP3.LUT R4, R4, 0x640, RZ, 0xc0, !PT ;  /* 0x0000064004047812 */ /* 0x000fe200078ec0ff */
[----:B------:R-:W-:Y:S01]  /*56a0*/  IMAD.U32 R47, R103, 0x10000, RZ ;  /* 0x00010000672f7824 */ /* 0x000fe200078e00ff */
[----:B------:R-:W-:Y:S01]  /*56b0*/  LOP3.LUT R2, R3, 0x30, R2, 0xf8, !PT ;  /* 0x0000003003027812 */ /* 0x000fe200078ef802 */
[----:B------:R-:W-:Y:S01]  /*56c0*/  IMAD.SHL.U32 R104, R103, 0x10, RZ ;  /* 0x0000001067687824 */ /* 0x000fe200078e00ff */
[----:B------:R-:W-:Y:S01]  /*56d0*/  SHF.R.U32.HI R3, RZ, 0x1, R103 ;  /* 0x00000001ff037819 */ /* 0x000fe20000011667 */
[----:B------:R-:W-:Y:S01]  /*56e0*/  UIADD3 UR4, UPT, UPT, UR43, 0x1200, URZ ;  /* 0x000012002b047890 */ /* 0x000fe2000fffe0ff */
[----:B------:R-:W-:Y:S01]  /*56f0*/  LOP3.LUT R105, R4, 0x800, R105, 0xf8, !PT ;  /* 0x0000080004697812 */ /* 0x000fe200078ef869 */
[----:B------:R-:W2:Y:S01]  /*5700*/  LDC R42, c[0x0][0xb0c] ;  /* 0x0002c300ff2a7b82 */ /* 0x000ea20000000800 */
[----:B------:R-:W-:Y:S01]  /*5710*/  LOP3.LUT R4, R2, 0x20, R3, 0x78, !PT ;  /* 0x0000002002047812 */ /* 0x000fe200078e7803 */
[----:B------:R-:W-:Y:S01]  /*5720*/  IMAD.SHL.U32 R2, R106, 0x200000, RZ ;  /* 0x002000006a027824 */ /* 0x000fe200078e00ff */
[----:B------:R-:W-:Y:S01]  /*5730*/  LOP3.LUT R104, R104, 0x20, RZ, 0xc0, !PT ;  /* 0x0000002068687812 */ /* 0x000fe200078ec0ff */
[----:B------:R-:W-:Y:S01]  /*5740*/  IMAD.MOV.U32 R44, RZ, RZ, RZ ;  /* 0x000000ffff2c7224 */ /* 0x000fe200078e00ff */
[----:B------:R-:W-:Y:S01]  /*5750*/  LOP3.LUT R105, R105, R4, RZ, 0xfc, !PT ;  /* 0x0000000469697212 */ /* 0x000fe200078efcff */
[----:B------:R-:W-:Y:S01]  /*5760*/  IMAD.MOV.U32 R110, RZ, RZ, RZ ;  /* 0x000000ffff6e7224 */ /* 0x000fe200078e00ff */
[----:B------:R-:W3:Y:S01]  /*5770*/  LDS R0, [UR43+0x1f0] ;  /* 0x0001f02bff007984 */ /* 0x000ee20008000800 */
[----:B------:R-:W4:Y:S01]  /*5780*/  LDC R100, c[0x0][0xb20] ;  /* 0x0002c800ff647b82 */ /* 0x000f220000000800 */
[----:B------:R-:W-:Y:S01]  /*5790*/  LOP3.LUT R2, R2, 0x200000, RZ, 0xc0, !PT ;  /* 0x0020000002027812 */ /* 0x000fe200078ec0ff */
[----:B------:R-:W-:Y:S01]  /*57a0*/  VIADD R3, R105, UR43 ;  /* 0x0000002b69037c36 */ /* 0x000fe20008000000 */
[----:B------:R-:W1:Y:S01]  /*57b0*/  LDCU.64 UR46, c[0x0][0x348] ;  /* 0x00006900ff2e77ac */ /* 0x000e620008000a00 */
[----:B------:R-:W-:Y:S01]  /*57c0*/  IMAD.MOV.U32 R114, RZ, RZ, RZ ;  /* 0x000000ffff727224 */ /* 0x000fe200078e00ff */
[----:B------:R-:W-:Y:S01]  /*57d0*/  LOP3.LUT R47, R2, 0x400000, R47, 0xf8, !PT ;  /* 0x00400000022f7812 */ /* 0x000fe200078ef82f */
[----:B------:R-:W-:Y:S01]  /*57e0*/  IMAD.U32 R111, RZ, RZ, UR4 ;  /* 0x00000004ff6f7e24 */ /* 0x000fe2000f8e00ff */
[----:B------:R-:W-:Y:S01]  /*57f0*/  IADD3 R104, PT, PT, -R104, 0x200, R3 ;  /* 0x0000020068687810 */ /* 0x000fe20007ffe103 */
[----:B------:R-:W1:Y:S01]  /*5800*/  LDC R41, c[0x0][0xb30] ;  /* 0x0002cc00ff297b82 */ /* 0x000e620000000800 */
[----:B------:R-:W1:Y:S01]  /*5810*/  LDCU.64 UR38, c[0x0][0x888] ;  /* 0x00011100ff2677ac */ /* 0x000e620008000a00 */
[----:B------:R-:W-:-:S06]  /*5820*/  UIADD3 UR42, UPT, UPT, UR43, 0x200, URZ ;  /* 0x000002002b2a7890 */ /* 0x000fcc000fffe0ff */
[----:B------:R-:W1:Y:S08]  /*5830*/  LDC.64 R90, c[0x0][0xb10] ;  /* 0x0002c400ff5a7b82 */ /* 0x000e700000000a00 */
[----:B------:R-:W1:Y:S08]  /*5840*/  LDC.64 R38, c[0x0][0xb18] ;  /* 0x0002c600ff267b82 */ /* 0x000e700000000a00 */
[----:B------:R-:W1:Y:S01]  /*5850*/  LDC.64 R86, c[0x0][0x888] ;  /* 0x00022200ff567b82 */ /* 0x000e620000000a00 */
[----:B---3--:R-:W-:-:S07]  /*5860*/  IMAD.IADD R47, R0, 0x1, R47 ;  /* 0x00000001002f7824 */ /* 0x008fce00078e022f */
[----:B------:R-:W3:Y:S08]  /*5870*/  LDC.64 R36, c[0x0][0xb28] ;  /* 0x0002ca00ff247b82 */ /* 0x000ef00000000a00 */
[----:B------:R-:W1:Y:S08]  /*5880*/  LDC.64 R88, c[0x0][0x890] ;  /* 0x00022400ff587b82 */ /* 0x000e700000000a00 */
[----:B------:R-:W1:Y:S08]  /*5890*/  LDC.64 R84, c[0x0][0x8b0] ;  /* 0x00022c00ff547b82 */ /* 0x000e700000000a00 */
[----:B------:R-:W1:Y:S08]  /*58a0*/  LDC.64 R82, c[0x0][0x8a8] ;  /* 0x00022a00ff527b82 */ /* 0x000e700000000a00 */
[----:B--2-4-:R-:W1:Y:S02]  /*58b0*/  LDC R102, c[0x0][0x374] ;  /* 0x0000dd00ff667b82 */ /* 0x014e640000000800 */
.L_x_127:
[C---:B------:R-:W-:Y:S02]  /*58c0*/  LEA R0, R114.reuse, UR43, 0x3 ;  /* 0x0000002b72007c11 */ /* 0x040fe4000f8e18ff */
[----:B------:R-:W-:Y:S02]  /*58d0*/  SHF.L.U32 R3, R109, 0x1f, RZ ;  /* 0x0000001f6d037819 */ /* 0x000fe400000006ff */
[----:B------:R-:W-:Y:S02]  /*58e0*/  LEA R16, R114, UR43, 0x4 ;  /* 0x0000002b72107c11 */ /* 0x000fe4000f8e20ff */
[----:B--2---:R-:W2:Y:S02]  /*58f0*/  SYNCS.PHASECHK.TRANS64.TRYWAIT P0, [R0+URZ+0x140], R3 ;  /* 0x00014003000075a7 */ /* 0x004ea400080011ff */
[----:B-12---:R-:W-:Y:S05]  /*5900*/  @!P0 BRA `(.L_x_110) ;  /* 0x0000002400ec8947 */ /* 0x006fea0003800000 */
.L_x_190:
[----:B------:R-:W4:Y:S01]  /*5910*/  LDC.64 R12, c[0x0][0xb10] ;  /* 0x0002c400ff0c7b82 */ /* 0x000f220000000a00 */
[----:B------:R-:W3:Y:S01]  /*5920*/  LDS.128 R16, [R16+0x1d0] ;  /* 0x0001d00010107984 */ /* 0x000ee20000000c00 */
[----:B-1----:R-:W-:Y:S01]  /*5930*/  ISETP.NE.AND P1, PT, R41, 0x1, PT ;  /* 0x000000012900780c */ /* 0x002fe20003f25270 */
[----:B--2---:R-:W-:Y:S01]  /*5940*/  VIADD R0, R0, 0x150 ;  /* 0x0000015000007836 */ /* 0x004fe20000000000 */
[----:B------:R-:W-:Y:S04]  /*5950*/  ISETP.GE.AND P0, PT, R40, 0x1, PT ;  /* 0x000000012800780c */ /* 0x000fe80003f06270 */
[----:B------:R-:W1:Y:S01]  /*5960*/  LDC.64 R10, c[0x0][0xb18] ;  /* 0x0002c600ff0a7b82 */ /* 0x000e620000000a00 */
[----:B------:R-:W-:Y:S01]  /*5970*/  PRMT R0, RZ, 0x654, R0 ;  /* 0x00000654ff007816 */ /* 0x000fe20000000000 */
[----:B------:R-:W-:Y:S01]  /*5980*/  @!PT LDS RZ, [RZ] ;  /* 0x00000000fffff984 */ /* 0x000fe20000000800 */
[----:B------:R-:W-:Y:S01]  /*5990*/  @!PT LDS RZ, [RZ] ;  /* 0x00000000fffff984 */ /* 0x000fe20000000800 */
[----:B------:R-:W-:Y:S01]  /*59a0*/  @!PT LDS RZ, [RZ] ;  /* 0x00000000fffff984 */ /* 0x000fe20000000800 */
[----:B------:R-:W-:Y:S01]  /*59b0*/  @!PT LDS RZ, [RZ] ;  /* 0x00000000fffff984 */ /* 0x000fe20000000800 */
[----:B------:R2:W-:Y:S06]  /*59c0*/  MEMBAR.ALL.CTA ;  /* 0x0000000000007992 */ /* 0x0005ec0000008000 */
[----:B--2---:R-:W2:Y:S01]  /*59d0*/  FENCE.VIEW.ASYNC.S ;  /* 0x00000000000073c6 */ /* 0x004ea20000000000 */
[----:B------:R-:W1:Y:S08]  /*59e0*/  @!P1 LDC R14, c[0x0][0xb20] ;  /* 0x0002c800ff0e9b82 */ /* 0x000e700000000800 */
[----:B------:R-:W1:Y:S01]  /*59f0*/  @!P1 LDC R9, c[0x0][0xb0c] ;  /* 0x0002c300ff099b82 */ /* 0x000e620000000800 */
[----:B--2---:R2:W-:Y:S01]  /*5a00*/  SYNCS.ARRIVE.TRANS64.RED.A1T0 RZ, [R0+URZ], RZ ;  /* 0x000000ff00ff79a7 */ /* 0x0045e200081004ff */
[----:B---3--:R-:W-:Y:S04]  /*5a10*/  LOP3.LUT P4, RZ, R18, 0x1, RZ, 0xc0, !PT ;  /* 0x0000000112ff7812 */ /* 0x008fe8000788c0ff */
[----:B------:R-:W-:Y:S09]  /*5a20*/  P2R R112, PR, RZ, 0x10 ;  /* 0x00000010ff707803 */ /* 0x000ff20000000000 */
[----:B------:R-:W-:Y:S02]  /*5a30*/  @P4 MOV R45, R16 ;  /* 0x00000010002d4202 */ /* 0x000fe40000000f00 */
[----:B------:R-:W-:Y:S01]  /*5a40*/  @P4 LOP3.LUT R43, R17, 0xffff, RZ, 0xc0, !PT ;  /* 0x0000ffff112b4812 */ /* 0x000fe200078ec0ff */
[----:B--2-4-:R-:W-:Y:S06]  /*5a50*/  @!P0 BRA `(.L_x_111) ;  /* 0x0000000000a48947 */ /* 0x014fec0003800000 */
[----:B------:R-:W-:Y:S01]  /*5a60*/  IMAD.HI.U32 R21, R102, R39, RZ ;  /* 0x0000002766157227 */ /* 0x000fe200078e00ff */
[----:B------:R-:W-:Y:S02]  /*5a70*/  ISETP.NE.AND P0, PT, R38, 0x1, PT ;  /* 0x000000012600780c */ /* 0x000fe40003f05270 */
[----:B------:R-:W-:Y:S01]  /*5a80*/  ISETP.NE.AND P2, PT, R40, 0x1, PT ;  /* 0x000000012800780c */ /* 0x000fe20003f45270 */
[----:B------:R-:W-:Y:S01]  /*5a90*/  IMAD.HI.U32 R20, R101, R90, RZ ;  /* 0x0000005a65147227 */ /* 0x000fe200078e00ff */
[----:B------:R-:W-:Y:S02]  /*5aa0*/  SHF.R.U32.HI R21, RZ, R100, R21 ;  /* 0x00000064ff157219 */ /* 0x000fe40000011615 */
[----:B------:R-:W-:Y:S01]  /*5ab0*/  ISETP.NE.AND P3, PT, R42, 0x1, PT ;  /* 0x000000012a00780c */ /* 0x000fe20003f65270 */
[----:B------:R-:W-:Y:S01]  /*5ac0*/  IMAD.HI.U32 R24, R45, R90, RZ ;  /* 0x0000005a2d187227 */ /* 0x000fe200078e00ff */
[----:B------:R-:W-:Y:S02]  /*5ad0*/  SHF.R.U32.HI R20, RZ, R91, R20 ;  /* 0x0000005bff147219 */ /* 0x000fe40000011614 */
[----:B------:R-:W-:Y:S01]  /*5ae0*/  SEL R3, R102, R21, !P0 ;  /* 0x0000001566037207 */ /* 0x000fe20004000000 */
[----:B------:R-:W-:Y:S01]  /*5af0*/  IMAD.HI.U32 R21, R43, R39, RZ ;  /* 0x000000272b157227 */ /* 0x000fe200078e00ff */
[----:B------:R-:W-:Y:S02]  /*5b00*/  SEL R7, R101, R20, !P3 ;  /* 0x0000001465077207 */ /* 0x000fe40005800000 */
[----:B------:R-:W-:Y:S01]  /*5b10*/  SHF.R.U32.HI R24, RZ, R91, R24 ;  /* 0x0000005bff187219 */ /* 0x000fe20000011618 */
[-C--:B------:R-:W-:Y:S04]  /*5b20*/  IMAD.HI.U32 R20, R3, R36.reuse, RZ ;  /* 0x0000002403147227 */ /* 0x080fe800078e00ff */
[----:B------:R-:W-:Y:S01]  /*5b30*/  IMAD.HI.U32 R22, R7, R36, RZ ;  /* 0x0000002407167227 */ /* 0x000fe200078e00ff */
[-C--:B------:R-:W-:Y:S02]  /*5b40*/  @P2 SHF.R.U32.HI R3, RZ, R37.reuse, R20 ;  /* 0x00000025ff032219 */ /* 0x080fe40000011614 */
[----:B------:R-:W-:Y:S02]  /*5b50*/  SHF.R.U32.HI R20, RZ, R100, R21 ;  /* 0x00000064ff147219 */ /* 0x000fe40000011615 */
[----:B------:R-:W-:Y:S01]  /*5b60*/  @P2 SHF.R.U32.HI R7, RZ, R37, R22 ;  /* 0x00000025ff072219 */ /* 0x000fe20000011616 */
[C---:B------:R-:W-:Y:S01]  /*5b70*/  IMAD R2, R40.reuse, R3, RZ ;  /* 0x0000000328027224 */ /* 0x040fe200078e02ff */
[----:B------:R-:W-:Y:S02]  /*5b80*/  SEL R5, R43, R20, !P0 ;  /* 0x000000142b057207 */ /* 0x000fe40004000000 */
[----:B------:R-:W-:Y:S01]  /*5b90*/  SEL R3, R45, R24, !P3 ;  /* 0x000000182d037207 */ /* 0x000fe20005800000 */
[----:B------:R-:W-:Y:S01]  /*5ba0*/  IMAD R4, R40, R7, RZ ;  /* 0x0000000728047224 */ /* 0x000fe200078e02ff */
[C---:B------:R-:W-:Y:S01]  /*5bb0*/  ISETP.GE.AND P0, PT, R5.reuse, R2, PT ;  /* 0x000000020500720c */ /* 0x040fe20003f06270 */
[----:B------:R-:W-:Y:S03]  /*5bc0*/  IMAD.HI.U32 R6, R5, R36, RZ ;  /* 0x0000002405067227 */ /* 0x000fe600078e00ff */
[----:B------:R-:W-:Y:S01]  /*5bd0*/  ISETP.GE.OR P0, PT, R3, R4, P0 ;  /* 0x000000040300720c */ /* 0x000fe20000706670 */
[----:B------:R-:W-:Y:S01]  /*5be0*/  IMAD.MOV R4, RZ, RZ, -R3 ;  /* 0x000000ffff047224 */ /* 0x000fe200078e0a03 */
[-C--:B------:R-:W-:Y:S03]  /*5bf0*/  SHF.R.U32.HI R6, RZ, R37.reuse, R6 ;  /* 0x00000025ff067219 */ /* 0x080fe60000011606 */
[----:B------:R-:W-:Y:S01]  /*5c00*/  IMAD R45, R42, R4, R45 ;  /* 0x000000042a2d7224 */ /* 0x000fe200078e022d */
[----:B------:R-:W-:Y:S05]  /*5c10*/  SEL R15, R5, R6, !P2 ;  /* 0x00000006050f7207 */ /* 0x000fea0005000000 */
[----:B------:R-:W-:Y:S02]  /*5c20*/  IMAD.MOV R6, RZ, RZ, -R15 ;  /* 0x000000ffff067224 */ /* 0x000fe400078e0a0f */
[C---:B------:R-:W-:Y:S04]  /*5c30*/  @!P0 IMAD.HI.U32 R2, R3.reuse, R36, RZ ;  /* 0x0000002403028227 */ /* 0x040fe800078e00ff */
[----:B------:R-:W-:Y:S01]  /*5c40*/  IMAD R6, R40, R6, R5 ;  /* 0x0000000628067224 */ /* 0x000fe200078e0205 */
[----:B------:R-:W-:Y:S04]  /*5c50*/  @!P0 SHF.R.U32.HI R2, RZ, R37, R2 ;  /* 0x00000025ff028219 */ /* 0x000fe80000011602 */
[----:B------:R-:W-:Y:S02]  /*5c60*/  @!P0 SEL R0, R3, R2, !P2 ;  /* 0x0000000203008207 */ /* 0x000fe40005000000 */
[----:B------:R-:W-:Y:S02]  /*5c70*/  IADD3 R2, PT, PT, -R5, RZ, RZ ;  /* 0x000000ff05027210 */ /* 0x000fe40007ffe1ff */
[----:B------:R-:W-:Y:S01]  /*5c80*/  @!P0 IADD3 R8, PT, PT, R15, -R0, RZ ;  /* 0x800000000f088210 */ /* 0x000fe20007ffe0ff */
[----:B------:R-:W-:Y:S02]  /*5c90*/  @!P0 IMAD R0, R7, R6, R0 ;  /* 0x0000000607008224 */ /* 0x000fe400078e0200 */
[----:B------:R-:W-:Y:S02]  /*5ca0*/  IMAD R43, R38, R2, R43 ;  /* 0x00000002262b7224 */ /* 0x000fe400078e022b */
[----:B------:R-:W-:Y:S02]  /*5cb0*/  @!P0 IMAD R5, R8, R40, R3 ;  /* 0x0000002808058224 */ /* 0x000fe400078e0203 */
[----:B------:R-:W-:Y:S04]  /*5cc0*/  @!P0 IMAD.MOV.U32 R3, RZ, RZ, R0 ;  /* 0x000000ffff038224 */ /* 0x000fe800078e0000 */
[----:B------:R-:W-:Y:S02]  /*5cd0*/  IMAD R45, R3, R42, R45 ;  /* 0x0000002a032d7224 */ /* 0x000fe400078e022d */
[----:B------:R-:W-:Y:S07]  /*5ce0*/  IMAD R43, R5, R38, R43 ;  /* 0x00000026052b7224 */ /* 0x000fee00078e022b */
.L_x_111:
[----:B------:R-:W-:Y:S01]  /*5cf0*/  @!P1 IMAD.HI.U32 R0, R45, R12, RZ ;  /* 0x0000000c2d009227 */ /* 0x000fe200078e00ff */
[----:B-1----:R-:W-:Y:S01]  /*5d00*/  @!P1 ISETP.NE.AND P0, PT, R10, 0x1, PT ;  /* 0x000000010a00980c */ /* 0x002fe20003f05270 */
[----:B------:R-:W-:Y:S01]  /*5d10*/  ULOP3.LUT UP0, URZ, UR42, 0x1b0, URZ, 0xc0, !UPT ;  /* 0x000001b02aff7892 */ /* 0x000fe2000f80c0ff */
[----:B------:R-:W-:Y:S01]  /*5d20*/  @!P1 ISETP.NE.AND P2, PT, R9, 0x1, PT ;  /* 0x000000010900980c */ /* 0x000fe20003f45270 */
[----:B------:R-:W-:Y:S01]  /*5d30*/  @!P1 IMAD.HI.U32 R3, R43, R11, RZ ;  /* 0x0000000b2b039227 */ /* 0x000fe200078e00ff */
[----:B------:R-:W-:Y:S02]  /*5d40*/  @!P1 SHF.R.U32.HI R0, RZ, R13, R0 ;  /* 0x0000000dff009219 */ /* 0x000fe40000011600 */
[----:B------:R-:W-:Y:S01]  /*5d50*/  @P4 SHF.R.U32.HI R107, RZ, 0x10, R17 ;  /* 0x00000010ff6b4819 */ /* 0x000fe20000011611 */
[----:B------:R-:W-:Y:S01]  /*5d60*/  VIADD R114, R114, 0x1 ;  /* 0x0000000172727836 */ /* 0x000fe20000000000 */
[----:B------:R-:W-:Y:S02]  /*5d70*/  @!P1 SHF.R.U32.HI R2, RZ, R14, R3 ;  /* 0x0000000eff029219 */ /* 0x000fe40000011603 */
[----:B------:R-:W-:Y:S02]  /*5d80*/  @!P1 SEL R3, R45, R0, !P2 ;  /* 0x000000002d039207 */ /* 0x000fe40005000000 */
[----:B------:R-:W-:Y:S05]  /*5d90*/  @!P1 SEL R2, R43, R2, !P0 ;  /* 0x000000022b029207 */ /* 0x000fea0004000000 */
[----:B------:R-:W-:Y:S02]  /*5da0*/  @!P1 IMAD.IADD R0, R2, 0x1, -R3 ;  /* 0x0000000102009824 */ /* 0x000fe400078e0a03 */
[----:B------:R-:W-:Y:S02]  /*5db0*/  @!P1 IMAD.IADD R2, R3, 0x1, -R2 ;  /* 0x0000000103029824 */ /* 0x000fe400078e0a02 */
[----:B------:R-:W-:Y:S02]  /*5dc0*/  @!P1 IMAD R45, R0, R9, R45 ;  /* 0x00000009002d9224 */ /* 0x000fe400078e022d */
[----:B------:R-:W-:Y:S01]  /*5dd0*/  @!P1 IMAD R43, R2, R10, R43 ;  /* 0x0000000a022b9224 */ /* 0x000fe200078e022b */
[----:B------:R-:W-:Y:S06]  /*5de0*/  BRA.U !UP0, `(.L_x_112) ;  /* 0x0000000108407547 */ /* 0x000fec000b800000 */
[----:B------:R-:W1:Y:S01]  /*5df0*/  LDCU.64 UR8, c[0x4][0x80] ;  /* 0x01001000ff0877ac */ /* 0x000e620008000a00 */
[----:B------:R-:W-:Y:S01]  /*5e00*/  MOV R3, 0x0 ;  /* 0x0000000000037802 */ /* 0x000fe20000000f00 */
[----:B------:R-:W-:Y:S02]  /*5e10*/  HFMA2 R12, -RZ, RZ, 0, 5.9604644775390625e-08 ;  /* 0x00000001ff0c7431 */ /* 0x000fe400000001ff */
[----:B------:R-:W-:Y:S02]  /*5e20*/  IMAD.MOV.U32 R8, RZ, RZ, 0x70 ;  /* 0x00000070ff087424 */ /* 0x000fe400078e00ff */
[----:B------:R-:W-:Y:S01]  /*5e30*/  IMAD.MOV.U32 R13, RZ, RZ, RZ ;  /* 0x000000ffff0d7224 */ /* 0x000fe200078e00ff */
[----:B------:R-:W2:Y:S01]  /*5e40*/  LDCU.64 UR6, c[0x4][0x88] ;  /* 0x01001100ff0677ac */ /* 0x000ea20008000a00 */
[----:B------:R-:W3:Y:S01]  /*5e50*/  LDC.64 R2, c[0x4][R3] ;  /* 0x0100000003027b82 */ /* 0x000ee20000000a00 */
[----:B------:R-:W4:Y:S01]  /*5e60*/  LDCU.64 UR4, c[0x4][0x8] ;  /* 0x01000100ff0477ac */ /* 0x000f220008000a00 */
[----:B-1----:R-:W-:Y:S01]  /*5e70*/  MOV R5, UR9 ;  /* 0x0000000900057c02 */ /* 0x002fe20008000f00 */
[----:B------:R-:W-:Y:S01]  /*5e80*/  IMAD.U32 R4, RZ, RZ, UR8 ;  /* 0x00000008ff047e24 */ /* 0x000fe2000f8e00ff */
[----:B--2---:R-:W-:Y:S01]  /*5e90*/  MOV R7, UR7 ;  /* 0x0000000700077c02 */ /* 0x004fe20008000f00 */
[----:B------:R-:W-:Y:S01]  /*5ea0*/  IMAD.U32 R6, RZ, RZ, UR6 ;  /* 0x00000006ff067e24 */ /* 0x000fe2000f8e00ff */
[----:B----4-:R-:W-:Y:S01]  /*5eb0*/  MOV R11, UR5 ;  /* 0x00000005000b7c02 */ /* 0x010fe20008000f00 */
[----:B------:R-:W-:Y:S02]  /*5ec0*/  IMAD.U32 R10, RZ, RZ, UR4 ;  /* 0x00000004ff0a7e24 */ /* 0x000fe4000f8e00ff */
[----:B------:R-:W-:Y:S07]  /*5ed0*/  LEPC R20, `(.L_x_112) ;  /* 0x000000001014794e */ /* 0x000fee0000000000 */
[----:B---3-5:R-:W-:Y:S05]  /*5ee0*/  CALL.ABS.NOINC R2 ;  /* 0x0000000002007343 */ /* 0x028fea0003c00000 */
.L_x_112:
[----:B------:R-:W-:Y:S01]  /*5ef0*/  LOP3.LUT P0, RZ, R111, 0x1b0, RZ, 0xc0, !PT ;  /* 0x000001b06fff7812 */ /* 0x000fe2000780c0ff */
[----:B------:R-:W-:Y:S11]  /*5f00*/  BSSY.RECONVERGENT B6, `(.L_x_113) ;  /* 0x0000013000067945 */ /* 0x000ff60003800200 */
[----:B------:R-:W-:Y:S01]  /*5f10*/  @!UPT UIADD3 URZ, UPT, UPT, URZ, URZ, URZ ;  /* 0x000000fffffff290 */ /* 0x000fe2000fffe0ff */
[----:B------:R-:W-:Y:S05]  /*5f20*/  @!P0 BRA `(.L_x_114) ;  /* 0x0000000000408947 */ /* 0x000fea0003800000 */
        /* <DEDUP_REMOVED lines=16> */
.L_x_114:
[----:B------:R-:W-:Y:S05]  /*6030*/  BSYNC.RECONVERGENT B6 ;  /* 0x0000000000067941 */ /* 0x000fea0003800200 */
.L_x_113:
[----:B------:R-:W-:Y:S01]  /*6040*/  ISETP.NE.U32.AND P3, PT, R88, RZ, PT ;  /* 0x000000ff5800720c */ /* 0x000fe20003f65070 */
[----:B------:R-:W-:Y:S01]  /*6050*/  UISETP.NE.AND UP1, UPT, UR44, URZ, UPT ;  /* 0x000000ff2c00728c */ /* 0x000fe2000bf25270 */
[----:B------:R-:W-:Y:S02]  /*6060*/  ISETP.NE.U32.AND P4, PT, R84, RZ, PT ;  /* 0x000000ff5400720c */ /* 0x000fe40003f85070 */
[----:B------:R-:W-:Y:S02]  /*6070*/  ISETP.NE.AND.EX P3, PT, R89, RZ, PT, P3 ;  /* 0x000000ff5900720c */ /* 0x000fe40003f65330 */
[----:B------:R-:W-:Y:S02]  /*6080*/  PLOP3.LUT P1, PT, PT, PT, PT, 0x8, 0x80 ;  /* 0x000000000080781c */ /* 0x000fe40003f2e170 */
[----:B------:R-:W-:Y:S02]  /*6090*/  PLOP3.LUT P0, PT, PT, PT, UP1, 0x80, 0x8 ;  /* 0x000000000008781c */ /* 0x000fe40003f0f018 */
[----:B------:R-:W-:Y:S02]  /*60a0*/  ISETP.NE.AND.EX P4, PT, R85, RZ, PT, P4 ;  /* 0x000000ff5500720c */ /* 0x000fe40003f85340 */
[----:B------:R-:W1:Y:S09]  /*60b0*/  @UP1 LDCU.64 UR4, c[0x0][0x888] ;  /* 0x00011100ff0417ac */ /* 0x000e720008000a00 */
[----:B------:R-:W-:Y:S01]  /*60c0*/  @P0 PLOP3.LUT P1, PT, P3, PT, PT, 0x80, 0x8 ;  /* 0x000000000008081c */ /* 0x000fe20001f2f070 */
[----:B-1----:R-:W-:Y:S04]  /*60d0*/  @UP1 UISETP.NE.U32.AND UP0, UPT, UR4, URZ, UPT ;  /* 0x000000ff0400128c */ /* 0x002fe8000bf05070 */
[----:B------:R-:W-:Y:S04]  /*60e0*/  @UP1 UISETP.NE.AND.EX UP0, UPT, UR5, URZ, UPT, UP0 ;  /* 0x000000ff0500128c */ /* 0x000fe8000bf05300 */
[----:B------:R-:W-:Y:S01]  /*60f0*/  @UP1 USEL UR4, URZ, 0xffffffff, UP0 ;  /* 0xffffffffff041887 */ /* 0x000fe20008000000 */
[----:B------:R-:W-:Y:S11]  /*6100*/  @!P3 BRA `(.L_x_115) ;  /* 0x00000000002cb947 */ /* 0x000ff60003800000 */
[----:B------:R-:W-:Y:S01]  /*6110*/  ISETP.NE.U32.AND P2, PT, R86, RZ, PT ;  /* 0x000000ff5600720c */ /* 0x000fe20003f45070 */
[----:B------:R-:W-:Y:S03]  /*6120*/  IMAD.MOV.U32 R99, RZ, RZ, 0x1 ;  /* 0x00000001ff637424 */ /* 0x000fe600078e00ff */
[----:B------:R-:W-:Y:S11]  /*6130*/  ISETP.NE.AND.EX P2, PT, R87, RZ, PT, P2 ;  /* 0x000000ff5700720c */ /* 0x000ff60003f45320 */
[----:B------:R-:W-:Y:S02]  /*6140*/  @!UPT UIADD3 URZ, UPT, UPT, URZ, URZ, URZ ;  /* 0x000000fffffff290 */ /* 0x000fe4000fffe0ff */
[----:B------:R-:W1:Y:S01]  /*6150*/  @P2 LDC.64 R2, c[0x0][0x888] ;  /* 0x00022200ff022b82 */ /* 0x000e620000000a00 */
[----:B------:R-:W-:Y:S04]  /*6160*/  @P2 IMAD R0, R88, UR36, RZ ;  /* 0x0000002458002c24 */ /* 0x000fe8000f8e02ff */
[----:B-1----:R-:W-:Y:S04]  /*6170*/  @P2 IMAD.WIDE R2, R0, 0x4, R2 ;  /* 0x0000000400022825 */ /* 0x002fe800078e0202 */
[----:B------:R-:W-:Y:S01]  /*6180*/  HFMA2 R0, -RZ, RZ, 0, 5.9604644775390625e-08 ;  /* 0x00000001ff007431 */ /* 0x000fe200000001ff */
[----:B-----5:R1:W5:Y:S04]  /*6190*/  @P2 LDG.E R48, desc[UR40][R2.64] ;  /* 0x0000002802302981 */ /* 0x020368000c1e1900 */
[----:B------:R-:W-:Y:S01]  /*61a0*/  @!P2 PRMT R99, R0, 0x7610, R99 ;  /* 0x000076100063a816 */ /* 0x000fe20000000063 */
[----:B-1----:R-:W2:Y:S06]  /*61b0*/  @!P2 LDC R48, c[0x0][0x880] ;  /* 0x00022000ff30ab82 */ /* 0x002eac0000000800 */
.L_x_115:
[----:B------:R-:W-:Y:S05]  /*61c0*/  @!P4 BRA `(.L_x_116) ;  /* 0x000000000020c947 */ /* 0x000fea0003800000 */
[----:B------:R-:W-:Y:S04]  /*61d0*/  ISETP.NE.U32.AND P2, PT, R82, RZ, PT ;  /* 0x000000ff5200720c */ /* 0x000fe80003f45070 */
[----:B------:R-:W-:Y:S11]  /*61e0*/  ISETP.NE.AND.EX P2, PT, R83, RZ, PT, P2 ;  /* 0x000000ff5300720c */ /* 0x000ff60003f45320 */
[----:B------:R-:W-:Y:S02]  /*61f0*/  @!UPT UIADD3 URZ, UPT, UPT, URZ, URZ, URZ ;  /* 0x000000fffffff290 */ /* 0x000fe4000fffe0ff */
[----:B------:R-:W1:Y:S01]  /*6200*/  @P2 LDC.64 R2, c[0x0][0x8a8] ;  /* 0x00022a00ff022b82 */ /* 0x000e620000000a00 */
[----:B------:R-:W-:Y:S04]  /*6210*/  @P2 IMAD R0, R84, UR36, RZ ;  /* 0x0000002454002c24 */ /* 0x000fe8000f8e02ff */
[----:B-1----:R-:W-:Y:S05]  /*6220*/  @P2 IMAD.WIDE R2, R0, 0x4, R2 ;  /* 0x0000000400022825 */ /* 0x002fea00078e0202 */
[----:B-----5:R1:W5:Y:S02]  /*6230*/  @P2 LDG.E R46, desc[UR40][R2.64] ;  /* 0x00000028022e2981 */ /* 0x020364000c1e1900 */
[----:B-1----:R-:W3:Y:S02]  /*6240*/  @!P2 LDC R46, c[0x0][0x8a0] ;  /* 0x00022800ff2eab82 */ /* 0x002ee40000000800 */
.L_x_116:
[----:B--2--5:R-:W-:Y:S01]  /*6250*/  @P0 ISETP.NE.AND P4, PT, R48, RZ, PT ;  /* 0x000000ff3000020c */ /* 0x024fe20003f85270 */
[----:B------:R-:W-:Y:S01]  /*6260*/  IMAD.U32 R0, RZ, RZ, UR4 ;  /* 0x00000004ff007e24 */ /* 0x000fe2000f8e00ff */
[----:B------:R-:W-:Y:S01]  /*6270*/  @P0 LOP3.LUT P2, RZ, R99, 0xff, RZ, 0xc0, !PT ;  /* 0x000000ff63ff0812 */ /* 0x000fe2000784c0ff */
[----:B------:R-:W-:Y:S01]  /*6280*/  BSSY B1, `(.L_x_117) ;  /* 0x0000034000017945 */ /* 0x000fe20003800000 */
[----:B------:R-:W-:Y:S01]  /*6290*/  @P0 SEL R3, RZ, 0xffffffff, P4 ;  /* 0xffffffffff030807 */ /* 0x000fe20002000000 */
[C---:B------:R-:W-:Y:S01]  /*62a0*/  IMAD R32, R44.reuse, 0x20, R47 ;  /* 0x000000202c207824 */ /* 0x040fe200078e022f */
[----:B------:R-:W-:Y:S02]  /*62b0*/  LEA R113, R44, UR43, 0x3 ;  /* 0x0000002b2c717c11 */ /* 0x000fe4000f8e18ff */
[----:B------:R-:W-:Y:S02]  /*62c0*/  CS2R R58, SRZ ;  /* 0x00000000003a7805 */ /* 0x000fe4000001ff00 */
[----:B------:R-:W-:Y:S02]  /*62d0*/  @P1 SEL R3, R0, R3, !P2 ;  /* 0x0000000300031207 */ /* 0x000fe40005000000 */
[----:B------:R-:W-:Y:S02]  /*62e0*/  CS2R R56, SRZ ;  /* 0x0000000000387805 */ /* 0x000fe4000001ff00 */
[----:B------:R-:W-:Y:S02]  /*62f0*/  SHF.L.U32 R2, R110, 0x1f, RZ ;  /* 0x0000001f6e027819 */ /* 0x000fe400000006ff */
[----:B------:R-:W-:Y:S02]  /*6300*/  CS2R R54, SRZ ;  /* 0x0000000000367805 */ /* 0x000fe4000001ff00 */
[----:B------:R-:W-:Y:S02]  /*6310*/  @P0 LOP3.LUT R3, R3, 0x1, RZ, 0xc0, !PT ;  /* 0x0000000103030812 */ /* 0x000fe400078ec0ff */
[----:B------:R-:W-:Y:S02]  /*6320*/  CS2R R52, SRZ ;  /* 0x0000000000347805 */ /* 0x000fe4000001ff00 */
[----:B------:R-:W-:Y:S02]  /*6330*/  PLOP3.LUT P5, PT, PT, PT, PT, 0x8, 0x80 ;  /* 0x000000000080781c */ /* 0x000fe40003fae170 */
[----:B------:R-:W-:Y:S11]  /*6340*/  ISETP.NE.U32.OR P1, PT, R3, 0x1, !P0 ;  /* 0x000000010300780c */ /* 0x000ff60004725470 */
[----:B------:R-:W-:Y:S02]  /*6350*/  @!UPT UIADD3 URZ, UPT, UPT, URZ, URZ, URZ ;  /* 0x000000fffffff290 */ /* 0x000fe4000fffe0ff */
[----:B------:R-:W-:Y:S04]  /*6360*/  @P1 SHF.L.U32 R4, R108, 0x1f, RZ ;  /* 0x0000001f6c041819 */ /* 0x000fe800000006ff */
[----:B------:R-:W1:Y:S01]  /*6370*/  @P1 SYNCS.PHASECHK.TRANS64.TRYWAIT P0, [UR43+0x120], R4 ;  /* 0x00012004ff0015a7 */ /* 0x000e62000800112b */
[----:B------:R2:W4:Y:S01]  /*6380*/  SYNCS.PHASECHK.TRANS64.TRYWAIT P4, [R113+URZ+0x160], R2 ;  /* 0x00016002710075a7 */ /* 0x00052200080811ff */
[----:B-1----:R-:W-:Y:S01]  /*6390*/  @P1 PLOP3.LUT P5, PT, P0, PT, PT, 0x8, 0x80 ;  /* 0x000000000080181c */ /* 0x002fe200007ae170 */
[----:B------:R-:W-:Y:S01]  /*63a0*/  @!UPT UIADD3 URZ, UPT, UPT, URZ, URZ, URZ ;  /* 0x000000fffffff290 */ /* 0x000fe2000fffe0ff */
[----:B--2-4-:R-:W-:Y:S11]  /*63b0*/  @!P1 BRA `(.L_x_118) ;  /* 0x0000000000809947 */ /* 0x014ff60003800000 */
[----:B------:R-:W-:Y:S01]  /*63c0*/  ISETP.NE.U32.AND P0, PT, RZ, UR38, PT ;  /* 0x00000026ff007c0c */ /* 0x000fe2000bf05070 */
[----:B------:R-:W-:Y:S01]  /*63d0*/  BSSY B0, `(.L_x_119) ;  /* 0x0000012000007945 */ /* 0x000fe20003800000 */
[----:B------:R-:W-:Y:S02]  /*63e0*/  ISETP.NE.AND P2, PT, R48, RZ, PT ;  /* 0x000000ff3000720c */ /* 0x000fe40003f45270 */
[----:B------:R-:W-:Y:S02]  /*63f0*/  CS2R R54, SRZ ;  /* 0x0000000000367805 */ /* 0x000fe4000001ff00 */
[----:B------:R-:W-:Y:S02]  /*6400*/  ISETP.NE.AND.EX P0, PT, RZ, UR39, PT, P0 ;  /* 0x00000027ff007c0c */ /* 0x000fe4000bf05300 */
[----:B------:R-:W-:Y:S02]  /*6410*/  CS2R R52, SRZ ;  /* 0x0000000000347805 */ /* 0x000fe4000001ff00 */
[----:B------:R-:W-:Y:S02]  /*6420*/  LOP3.LUT P1, RZ, R99, 0xff, RZ, 0xc0, !PT ;  /* 0x000000ff63ff7812 */ /* 0x000fe4000782c0ff */
[----:B------:R-:W-:Y:S02]  /*6430*/  CS2R R58, SRZ ;  /* 0x00000000003a7805 */ /* 0x000fe4000001ff00 */
[----:B------:R-:W-:Y:S02]  /*6440*/  SEL R0, RZ, 0xffffffff, P2 ;  /* 0xffffffffff007807 */ /* 0x000fe40001000000 */
[----:B------:R-:W-:Y:S02]  /*6450*/  CS2R R56, SRZ ;  /* 0x0000000000387805 */ /* 0x000fe4000001ff00 */
[----:B------:R-:W-:Y:S04]  /*6460*/  SEL R3, RZ, 0xffffffff, P0 ;  /* 0xffffffffff037807 */ /* 0x000fe80000000000 */
[----:B------:R-:W-:Y:S04]  /*6470*/  @P3 SEL R0, R3, R0, !P1 ;  /* 0x0000000003003207 */ /* 0x000fe80004800000 */
[----:B------:R-:W-:Y:S04]  /*6480*/  LOP3.LUT R0, R0, 0x1, RZ, 0xc0, !PT ;  /* 0x0000000100007812 */ /* 0x000fe800078ec0ff */
[----:B------:R-:W-:Y:S01]  /*6490*/  ISETP.NE.U32.AND P0, PT, R0, 0x1, PT ;  /* 0x000000010000780c */ /* 0x000fe20003f05070 */
[----:B------:R-:W-:Y:S01]  /*64a0*/  @!UPT UIADD3 URZ, UPT, UPT, URZ, URZ, URZ ;  /* 0x000000fffffff290 */ /* 0x000fe2000fffe0ff */
[----:B------:R-:W-:Y:S11]  /*64b0*/  @!P5 BRA `(.L_x_120) ;  /* 0x00000000000cd947 */ /* 0x000ff60003800000 */
[----:B------:R-:W-:Y:S04]  /*64c0*/  SHF.L.U32 R3, R108, 0x1f, RZ ;  /* 0x0000001f6c037819 */ /* 0x000fe800000006ff */
[----:B------:R-:W1:Y:S02]  /*64d0*/  SYNCS.PHASECHK.TRANS64.TRYWAIT P1, [UR43+0x120], R3 ;  /* 0x00012003ff0075a7 */ /* 0x000e64000802112b */
[----:B-1----:R-:W-:Y:S05]  /*64e0*/  @!P1 BRA `(.L_x_121) ;  /* 0x0000001c00089947 */ /* 0x002fea0003800000 */
.L_x_120:
[----:B------:R-:W-:Y:S05]  /*64f0*/  BSYNC B0 ;  /* 0x0000000000007941 */ /* 0x000fea0003800000 */
.L_x_119:
[----:B------:R2:W4:Y:S01]  /*6500*/  @P0 LDS.128 R52, [R105+UR43+0x200] ;  /* 0x0002002b69340984 */ /* 0x0005220008000c00 */
[----:B------:R-:W-:Y:S01]  /*6510*/  UIADD3 UR4, UPT, UPT, UR43, 0x128, URZ ;  /* 0x000001282b047890 */ /* 0x000fe2000fffe0ff */
[----:B------:R-:W-:Y:S02]  /*6520*/  LOP3.LUT R108, R108, 0x1, RZ, 0x3c, !PT ;  /* 0x000000016c6c7812 */ /* 0x000fe400078e3cff */
[----:B------:R2:W1:Y:S01]  /*6530*/  @P0 LDS.128 R56, [R104+0x10] ;  /* 0x0000100068380984 */ /* 0x0004620000000c00 */
[----:B------:R-:W-:Y:S01]  /*6540*/  UPRMT UR4, UR37, 0x654, UR4 ;  /* 0x0000065425047896 */ /* 0x000fe20008000004 */
[----:B------:R-:W-:Y:S01]  /*6550*/  @!PT LDS RZ, [RZ] ;  /* 0x00000000fffff984 */ /* 0x000fe20000000800 */
[----:B------:R-:W-:Y:S01]  /*6560*/  @!PT LDS RZ, [RZ] ;  /* 0x00000000fffff984 */ /* 0x000fe20000000800 */
[----:B------:R-:W-:Y:S01]  /*6570*/  @!PT LDS RZ, [RZ] ;  /* 0x00000000fffff984 */ /* 0x000fe20000000800 */
[----:B------:R-:W-:Y:S01]  /*6580*/  @!PT LDS RZ, [RZ] ;  /* 0x00000000fffff984 */ /* 0x000fe20000000800 */
[----:B------:R5:W-:Y:S06]  /*6590*/  MEMBAR.ALL.CTA ;  /* 0x0000000000007992 */ /* 0x000bec0000008000 */
[----:B-----5:R-:W5:Y:S02]  /*65a0*/  FENCE.VIEW.ASYNC.S ;  /* 0x00000000000073c6 */ /* 0x020f640000000000 */
[----:B-----5:R-:W-:Y:S03]  /*65b0*/  SYNCS.ARRIVE.TRANS64.RED.A1T0 RZ, [UR4], RZ ;  /* 0x000000ffffff79a7 */ /* 0x020fe60008100404 */
.L_x_118:
[----:B------:R-:W-:Y:S05]  /*65c0*/  BSYNC B1 ;  /* 0x0000000000017941 */ /* 0x000fea0003800000 */
.L_x_117:
[----:B-1----:R-:W-:Y:S04]  /*65d0*/  SHF.R.U32.HI R3, RZ, 0x15, R32 ;  /* 0x00000015ff037819 */ /* 0x002fe80000011620 */
[----:B------:R-:W-:Y:S01]  /*65e0*/  LOP3.LUT P0, RZ, R3, 0x3, R106, 0x48, !PT ;  /* 0x0000000303ff7812 */ /* 0x000fe2000780486a */
[----:B------:R-:W-:Y:S01]  /*65f0*/  @!UPT UIADD3 URZ, UPT, UPT, URZ, URZ, URZ ;  /* 0x000000fffffff290 */ /* 0x000fe2000fffe0ff */
[----:B------:R-:W-:Y:S11]  /*6600*/  @P4 BRA `(.L_x_122) ;  /* 0x0000000000084947 */ /* 0x000ff60003800000 */
[----:B------:R-:W1:Y:S02]  /*6610*/  SYNCS.PHASECHK.TRANS64.TRYWAIT P1, [R113+URZ+0x160], R2 ;  /* 0x00016002710075a7 */ /* 0x000e6400080211ff */
[----:B-1----:R-:W-:Y:S05]  /*6620*/  @!P1 BRA `(.L_x_123) ;  /* 0x0000001800d09947 */ /* 0x002fea0003800000 */
.L_x_122:
[----:B------:R-:W-:Y:S05]  /*6630*/  @!P0 BRA `(.L_x_124) ;  /* 0x0000000000408947 */ /* 0x000fea0003800000 */
[----:B------:R-:W1:Y:S01]  /*6640*/  LDCU.64 UR8, c[0x4][0x70] ;  /* 0x01000e00ff0877ac */ /* 0x000e620008000a00 */
[----:B------:R-:W-:Y:S01]  /*6650*/  MOV R3, 0x0 ;  /* 0x0000000000037802 */ /* 0x000fe20000000f00 */
[----:B------:R-:W-:Y:S02]  /*6660*/  HFMA2 R12, -RZ, RZ, 0, 5.9604644775390625e-08 ;  /* 0x00000001ff0c7431 */ /* 0x000fe400000001ff */
[----:B------:R-:W-:Y:S02]  /*6670*/  IMAD.MOV.U32 R8, RZ, RZ, 0x192 ;  /* 0x00000192ff087424 */ /* 0x000fe400078e00ff */
[----:B------:R-:W-:Y:S01]  /*6680*/  IMAD.MOV.U32 R13, RZ, RZ, RZ ;  /* 0x000000ffff0d7224 */ /* 0x000fe200078e00ff */
[----:B------:R-:W5:Y:S01]  /*6690*/  LDCU.64 UR6, c[0x4][0x78] ;  /* 0x01000f00ff0677ac */ /* 0x000f620008000a00 */
[----:B------:R-:W2:Y:S01]  /*66a0*/  LDC.64 R2, c[0x4][R3] ;  /* 0x0100000003027b82 */ /* 0x000ea20000000a00 */
[----:B------:R-:W3:Y:S01]  /*66b0*/  LDCU.64 UR4, c[0x4][0x10] ;  /* 0x01000200ff0477ac */ /* 0x000ee20008000a00 */
[----:B-1----:R-:W-:Y:S01]  /*66c0*/  MOV R5, UR9 ;  /* 0x0000000900057c02 */ /* 0x002fe20008000f00 */
[----:B------:R-:W-:Y:S01]  /*66d0*/  IMAD.U32 R4, RZ, RZ, UR8 ;  /* 0x00000008ff047e24 */ /* 0x000fe2000f8e00ff */
[----:B-----5:R-:W-:Y:S01]  /*66e0*/  MOV R7, UR7 ;  /* 0x0000000700077c02 */ /* 0x020fe20008000f00 */
[----:B------:R-:W-:Y:S01]  /*66f0*/  IMAD.U32 R6, RZ, RZ, UR6 ;  /* 0x00000006ff067e24 */ /* 0x000fe2000f8e00ff */
[----:B---3--:R-:W-:Y:S01]  /*6700*/  MOV R11, UR5 ;  /* 0x00000005000b7c02 */ /* 0x008fe20008000f00 */
[----:B------:R-:W-:Y:S02]  /*6710*/  IMAD.U32 R10, RZ, RZ, UR4 ;  /* 0x00000004ff0a7e24 */ /* 0x000fe4000f8e00ff */
[----:B------:R-:W-:Y:S07]  /*6720*/  LEPC R20, `(.L_x_124) ;  /* 0x000000001014794e */ /* 0x000fee0000000000 */
[----:B--2-4-:R-:W-:Y:S05]  /*6730*/  CALL.ABS.NOINC R2 ;  /* 0x0000000002007343 */ /* 0x014fea0003c00000 */
.L_x_124:
[----:B------:R-:W-:Y:S01]  /*6740*/  LOP3.LUT P0, RZ, R103, 0x60, RZ, 0xc0, !PT ;  /* 0x0000006067ff7812 */ /* 0x000fe2000780c0ff */
[----:B------:R-:W-:Y:S05]  /*6750*/  WARPSYNC.ALL ;  /* 0x0000000000007948 */ /* 0x000fea0003800000 */
[----:B------:R-:W-:Y:S01]  /*6760*/  R2UR UR4, R32 ;  /* 0x00000000200472ca */ /* 0x000fe200000e0000 */
[----:B----4-:R-:W-:Y:S01]  /*6770*/  IMAD.U32 R75, R54, 0x10000, RZ ;  /* 0x00010000364b7824 */ /* 0x010fe200078e00ff */
[----:B------:R-:W-:Y:S01]  /*6780*/  SHF.L.U32 R51, R52, 0x10, RZ ;  /* 0x0000001034337819 */ /* 0x000fe200000006ff */
[----:B------:R-:W-:Y:S01]  /*6790*/  IMAD.U32 R74, R56, 0x10000, RZ ;  /* 0x00010000384a7824 */ /* 0x000fe200078e00ff */
[----:B------:R-:W-:Y:S01]  /*67a0*/  PRMT R49, R52, 0x8880, RZ ;  /* 0x0000888034317816 */ /* 0x000fe200000000ff */
[----:B------:R-:W-:Y:S01]  /*67b0*/  IMAD.U32 R64, R58, 0x10000, RZ ;  /* 0x000100003a407824 */ /* 0x000fe200078e00ff */
[----:B------:R-:W-:Y:S01]  /*67c0*/  SHF.L.U32 R50, R52, 0x8, RZ ;  /* 0x0000000834327819 */ /* 0x000fe200000006ff */
[----:B------:R-:W-:Y:S01]  /*67d0*/  BSSY.RECONVERGENT B0, `(.L_x_125) ;  /* 0x000009f000007945 */ /* 0x000fe20003800200 */
[----:B------:R-:W-:Y:S02]  /*67e0*/  SHF.R.S32.HI R51, RZ, 0x18, R51 ;  /* 0x00000018ff337819 */ /* 0x000fe40000011433 */
[----:B------:R-:W-:Y:S02]  /*67f0*/  PRMT R80, R53, 0x8880, RZ ;  /* 0x0000888035507816 */ /* 0x000fe400000000ff */
[----:B------:R-:W-:Y:S01]  /*6800*/  SHF.R.S32.HI R50, RZ, 0x18, R50 ;  /* 0x00000018ff327819 */ /* 0x000fe20000011432 */
[----:B------:R-:W1:Y:S01]  /*6810*/  LDTM.x32 R4, tmem[UR4] ;  /* 0x00000004000479ee */ /* 0x000e6200082c0000 */
[----:B------:R-:W-:Y:S01]  /*6820*/  NOP ;  /* 0x0000000000007918 */ /* 0x000fe20000000000 */
[----:B------:R-:W-:Y:S02]  /*6830*/  IADD3 R113, PT, PT, R113, 0x180, RZ ;  /* 0x0000018071717810 */ /* 0x000fe40007ffe0ff */
[----:B------:R-:W-:Y:S02]  /*6840*/  SHF.R.S32.HI R52, RZ, 0x18, R52 ;  /* 0x00000018ff347819 */ /* 0x000fe40000011434 */
[----:B------:R-:W-:Y:S02]  /*6850*/  LOP3.LUT R113, R113, 0xfefffff8, RZ, 0xc0, !PT ;  /* 0xfefffff871717812 */ /* 0x000fe400078ec0ff */
[----:B------:R-:W-:Y:S02]  /*6860*/  SHF.L.U32 R79, R53, 0x10, RZ ;  /* 0x00000010354f7819 */ /* 0x000fe400000006ff */
[----:B-1----:R1:W-:Y:S01]  /*6870*/  SYNCS.ARRIVE.TRANS64.RED.A1T0 RZ, [R113+URZ], RZ ;  /* 0x000000ff71ff79a7 */ /* 0x0023e200081004ff */
[----:B------:R-:W-:Y:S02]  /*6880*/  PRMT R77, R54, 0x8880, RZ ;  /* 0x00008880364d7816 */ /* 0x000fe400000000ff */
[C---:B------:R-:W-:Y:S02]  /*6890*/  PRMT R71, R55.reuse, 0x8880, RZ ;  /* 0x0000888037477816 */ /* 0x040fe400000000ff */
[----:B------:R-:W-:Y:S02]  /*68a0*/  SHF.L.U32 R70, R55, 0x10, RZ ;  /* 0x0000001037467819 */ /* 0x000fe400000006ff */
[----:B------:R-:W-:Y:S02]  /*68b0*/  PRMT R76, R56, 0x8880, RZ ;  /* 0x00008880384c7816 */ /* 0x000fe400000000ff */
[C---:B------:R-:W-:Y:S02]  /*68c0*/  PRMT R68, R57.reuse, 0x8880, RZ ;  /* 0x0000888039447816 */ /* 0x040fe400000000ff */
[----:B------:R-:W-:Y:S02]  /*68d0*/  SHF.L.U32 R67, R57, 0x10, RZ ;  /* 0x0000001039437819 */ /* 0x000fe400000006ff */
[----:B------:R-:W-:Y:S01]  /*68e0*/  PRMT R65, R58, 0x8880, RZ ;  /* 0x000088803a417816 */ /* 0x000fe200000000ff */
[C---:B---3--:R-:W-:Y:S01]  /*68f0*/  IMAD R0, R46.reuse, R4, RZ ;  /* 0x000000042e007224 */ /* 0x048fe200078e02ff */
[C---:B------:R-:W-:Y:S01]  /*6900*/  PRMT R62, R59.reuse, 0x8880, RZ ;  /* 0x000088803b3e7816 */ /* 0x040fe200000000ff */
[C---:B------:R-:W-:Y:S01]  /*6910*/  IMAD R2, R46.reuse, R5, RZ ;  /* 0x000000052e027224 */ /* 0x040fe200078e02ff */
[----:B------:R-:W-:Y:S01]  /*6920*/  SHF.L.U32 R61, R59, 0x10, RZ ;  /* 0x000000103b3d7819 */ /* 0x000fe200000006ff */
[C---:B------:R-:W-:Y:S01]  /*6930*/  IMAD R3, R46.reuse, R6, RZ ;  /* 0x000000062e037224 */ /* 0x040fe200078e02ff */
[----:B------:R-:W-:Y:S01]  /*6940*/  SHF.L.U32 R78, R53, 0x8, RZ ;  /* 0x00000008354e7819 */ /* 0x000fe200000006ff */
[-C--:B------:R-:W-:Y:S01]  /*6950*/  IMAD R0, R49, R48.reuse, R0 ;  /* 0x0000003031007224 */ /* 0x080fe200078e0200 */
[----:B------:R-:W-:Y:S01]  /*6960*/  SHF.R.S32.HI R53, RZ, 0x18, R53 ;  /* 0x00000018ff357819 */ /* 0x000fe20000011435 */
[----:B------:R-:W-:Y:S01]  /*6970*/  IMAD R7, R46, R7, RZ ;  /* 0x000000072e077224 */ /* 0x000fe200078e02ff */
[----:B------:R-:W-:Y:S01]  /*6980*/  SHF.L.U32 R72, R54, 0x8, RZ ;  /* 0x0000000836487819 */ /* 0x000fe200000006ff */
[-C--:B------:R-:W-:Y:S01]  /*6990*/  IMAD R2, R51, R48.reuse, R2 ;  /* 0x0000003033027224 */ /* 0x080fe200078e0202 */
[----:B------:R-:W-:Y:S01]  /*69a0*/  SHF.R.S32.HI R51, RZ, 0x18, R78 ;  /* 0x00000018ff337819 */ /* 0x000fe2000001144e */
[----:B------:R-:W-:Y:S01]  /*69b0*/  IMAD R3, R50, R48, R3 ;  /* 0x0000003032037224 */ /* 0x000fe200078e0203 */
[----:B------:R-:W-:Y:S01]  /*69c0*/  SHF.R.S32.HI R50, RZ, 0x18, R79 ;  /* 0x00000018ff327819 */ /* 0x000fe2000001144f */
[----:B------:R-:W-:Y:S01]  /*69d0*/  IMAD.MOV.U32 R49, RZ, RZ, R80 ;  /* 0x000000ffff317224 */ /* 0x000fe200078e0050 */
[----:B------:R-:W-:Y:S01]  /*69e0*/  SHF.R.S32.HI R54, RZ, 0x18, R54 ;  /* 0x00000018ff367819 */ /* 0x000fe20000011436 */
[----:B------:R-:W-:Y:S01]  /*69f0*/  IMAD R8, R46, R8, RZ ;  /* 0x000000082e087224 */ /* 0x000fe200078e02ff */
[----:B------:R-:W-:Y:S01]  /*6a00*/  SHF.L.U32 R69, R55, 0x8, RZ ;  /* 0x0000000837457819 */ /* 0x000fe200000006ff */
[----:B------:R-:W-:Y:S01]  /*6a10*/  IMAD R7, R52, R48, R7 ;  /* 0x0000003034077224 */ /* 0x000fe200078e0207 */
[----:B------:R-:W-:Y:S01]  /*6a20*/  SHF.R.S32.HI R55, RZ, 0x18, R55 ;  /* 0x00000018ff377819 */ /* 0x000fe20000011437 */
[C---:B------:R-:W-:Y:S01]  /*6a30*/  IMAD R9, R46.reuse, R9, RZ ;  /* 0x000000092e097224 */ /* 0x040fe200078e02ff */
[----:B------:R-:W-:Y:S01]  /*6a40*/  SHF.R.S32.HI R52, RZ, 0x18, R56 ;  /* 0x00000018ff347819 */ /* 0x000fe20000011438 */
[C---:B------:R-:W-:Y:S01]  /*6a50*/  IMAD R10, R46.reuse, R10, RZ ;  /* 0x0000000a2e0a7224 */ /* 0x040fe200078e02ff */
[----:B------:R-:W-:Y:S01]  /*6a60*/  I2IP.S8.S32.SAT R93, R7, R3, RZ ;  /* 0x00000003075d7239 */ /* 0x000fe200000014ff */
[----:B------:R-:W-:Y:S01]  /*6a70*/  IMAD R8, R49, R48, R8 ;  /* 0x0000003031087224 */ /* 0x000fe200078e0208 */
[----:B------:R-:W-:Y:S01]  /*6a80*/  MOV R49, R77 ;  /* 0x0000004d00317202 */ /* 0x000fe20000000f00 */
[----:B------:R-:W-:Y:S01]  /*6a90*/  IMAD R11, R46, R11, RZ ;  /* 0x0000000b2e0b7224 */ /* 0x000fe200078e02ff */
[----:B------:R-:W-:Y:S01]  /*6aa0*/  I2IP.S8.S32.SAT R92, R2, R0, R93 ;  /* 0x00000000025c7239 */ /* 0x000fe2000000145d */
[-C--:B------:R-:W-:Y:S01]  /*6ab0*/  IMAD R9, R50, R48.reuse, R9 ;  /* 0x0000003032097224 */ /* 0x080fe200078e0209 */
[----:B------:R-:W-:Y:S01]  /*6ac0*/  SHF.R.S32.HI R50, RZ, 0x18, R75 ;  /* 0x00000018ff327819 */ /* 0x000fe2000001144b */
[----:B------:R-:W-:Y:S01]  /*6ad0*/  IMAD R10, R51, R48, R10 ;  /* 0x00000030330a7224 */ /* 0x000fe200078e020a */
[----:B------:R-:W-:Y:S01]  /*6ae0*/  MOV R51, R71 ;  /* 0x0000004700337202 */ /* 0x000fe20000000f00 */
[----:B------:R-:W-:Y:S01]  /*6af0*/  IMAD R4, R46, R12, RZ ;  /* 0x0000000c2e047224 */ /* 0x000fe200078e02ff */
[----:B------:R-:W-:Y:S01]  /*6b00*/  SHF.L.U32 R73, R56, 0x8, RZ ;  /* 0x0000000838497819 */ /* 0x000fe200000006ff */
[-C--:B------:R-:W-:Y:S01]  /*6b10*/  IMAD R11, R53, R48.reuse, R11 ;  /* 0x00000030350b7224 */ /* 0x080fe200078e020b */
[----:B------:R-:W-:Y:S01]  /*6b20*/  SHF.R.S32.HI R53, RZ, 0x18, R69 ;  /* 0x00000018ff357819 */ /* 0x000fe20000011445 */
[C---:B------:R-:W-:Y:S01]  /*6b30*/  IMAD R5, R46.reuse, R13, RZ ;  /* 0x0000000d2e057224 */ /* 0x040fe200078e02ff */
[----:B------:R-:W-:Y:S01]  /*6b40*/  SHF.R.S32.HI R56, RZ, 0x18, R57 ;  /* 0x00000018ff387819 */ /* 0x000fe20000011439 */
[----:B------:R-:W-:Y:S01]  /*6b50*/  IMAD R4, R49, R48, R4 ;  /* 0x0000003031047224 */ /* 0x000fe200078e0204 */
[----:B------:R-:W-:Y:S01]  /*6b60*/  SHF.R.S32.HI R49, RZ, 0x18, R72 ;  /* 0x00000018ff317819 */ /* 0x000fe20000011448 */
[C---:B------:R-:W-:Y:S01]  /*6b70*/  IMAD R6, R46.reuse, R14, RZ ;  /* 0x0000000e2e067224 */ /* 0x040fe200078e02ff */
[----:B------:R-:W-:Y:S01]  /*6b80*/  I2IP.S8.S32.SAT R94, R11, R10, RZ ;  /* 0x0000000a0b5e7239 */ /* 0x000fe200000014ff */
[----:B------:R-:W-:Y:S01]  /*6b90*/  IMAD R15, R46, R15, RZ ;  /* 0x0000000f2e0f7224 */ /* 0x000fe200078e02ff */
[----:B------:R-:W-:Y:S01]  /*6ba0*/  SHF.L.U32 R66, R57, 0x8, RZ ;  /* 0x0000000839427819 */ /* 0x000fe200000006ff */
[----:B------:R-:W-:Y:S01]  /*6bb0*/  IMAD R5, R50, R48, R5 ;  /* 0x0000003032057224 */ /* 0x000fe200078e0205 */
[----:B------:R-:W-:Y:S01]  /*6bc0*/  I2IP.S8.S32.SAT R93, R9, R8, R94 ;  /* 0x00000008095d7239 */ /* 0x000fe2000000145e */
[C---:B------:R-:W-:Y:S01]  /*6bd0*/  IMAD R12, R46.reuse, R16, RZ ;  /* 0x000000102e0c7224 */ /* 0x040fe200078e02ff */
[----:B------:R-:W-:Y:S01]  /*6be0*/  SHF.R.S32.HI R50, RZ, 0x18, R70 ;  /* 0x00000018ff327819 */ /* 0x000fe20000011446 */
[----:B------:R-:W-:Y:S01]  /*6bf0*/  IMAD R6, R49, R48, R6 ;  /* 0x0000003031067224 */ /* 0x000fe200078e0206 */
[----:B------:R-:W-:Y:S01]  /*6c00*/  MOV R49, R76 ;  /* 0x0000004c00317202 */ /* 0x000fe20000000f00 */
[----:B------:R-:W-:Y:S01]  /*6c10*/  IMAD R13, R46, R17, RZ ;  /* 0x000000112e0d7224 */ /* 0x000fe200078e02ff */
[----:B------:R-:W-:Y:S01]  /*6c20*/  SHF.R.S32.HI R57, RZ, 0x18, R58 ;  /* 0x00000018ff397819 */ /* 0x000fe2000001143a */
[----:B------:R-:W-:Y:S01]  /*6c30*/  IMAD R15, R54, R48, R15 ;  /* 0x00000030360f7224 */ /* 0x000fe200078e020f */
[----:B------:R-:W-:Y:S01]  /*6c40*/  SHF.L.U32 R63, R58, 0x8, RZ ;  /* 0x000000083a3f7819 */ /* 0x000fe200000006ff */
[C---:B------:R-:W-:Y:S01]  /*6c50*/  IMAD R14, R46.reuse, R18, RZ ;  /* 0x000000122e0e7224 */ /* 0x040fe200078e02ff */
[----:B------:R-:W-:Y:S01]  /*6c60*/  SHF.R.S32.HI R58, RZ, 0x18, R59 ;  /* 0x00000018ff3a7819 */ /* 0x000fe2000001143b */
[----:B------:R-:W-:Y:S01]  /*6c70*/  IMAD R12, R51, R48, R12 ;  /* 0x00000030330c7224 */ /* 0x000fe200078e020c */
[----:B------:R-:W-:Y:S01]  /*6c80*/  I2IP.S8.S32.SAT R94, R15, R6, RZ ;  /* 0x000000060f5e7239 */ /* 0x000fe200000014ff */
[----:B------:R-:W-:Y:S01]  /*6c90*/  IMAD R19, R46, R19, RZ ;  /* 0x000000132e137224 */ /* 0x000fe200078e02ff */
[----:B------:R-:W-:Y:S01]  /*6ca0*/  SHF.R.S32.HI R51, RZ, 0x18, R73 ;  /* 0x00000018ff337819 */ /* 0x000fe20000011449 */
[----:B------:R-:W-:Y:S01]  /*6cb0*/  IMAD R13, R50, R48, R13 ;  /* 0x00000030320d7224 */ /* 0x000fe200078e020d */
[----:B------:R-:W-:Y:S01]  /*6cc0*/  I2IP.S8.S32.SAT R94, R5, R4, R94 ;  /* 0x00000004055e7239 */ /* 0x000fe2000000145e */
[C---:B------:R-:W-:Y:S01]  /*6cd0*/  IMAD R16, R46.reuse, R20, RZ ;  /* 0x000000142e107224 */ /* 0x040fe200078e02ff */
[----:B------:R-:W-:Y:S01]  /*6ce0*/  SHF.R.S32.HI R50, RZ, 0x18, R74 ;  /* 0x00000018ff327819 */ /* 0x000fe2000001144a */
[-C--:B------:R-:W-:Y:S01]  /*6cf0*/  IMAD R14, R53, R48.reuse, R14 ;  /* 0x00000030350e7224 */ /* 0x080fe200078e020e */
[----:B------:R-:W-:Y:S01]  /*6d00*/  SHF.L.U32 R60, R59, 0x8, RZ ;  /* 0x000000083b3c7819 */ /* 0x000fe200000006ff */
[----:B------:R-:W-:Y:S01]  /*6d10*/  IMAD R17, R46, R21, RZ ;  /* 0x000000152e117224 */ /* 0x000fe200078e02ff */
[----:B-1----:R-:W-:Y:S01]  /*6d20*/  IADD3 R113, PT, PT, R44, 0x1, RZ ;  /* 0x000000012c717810 */ /* 0x002fe20007ffe0ff */
[----:B------:R-:W-:Y:S01]  /*6d30*/  IMAD R19, R55, R48, R19 ;  /* 0x0000003037137224 */ /* 0x000fe200078e0213 */
[----:B------:R-:W-:Y:S01]  /*6d40*/  SHF.R.S32.HI R53, RZ, 0x18, R60 ;  /* 0x00000018ff357819 */ /* 0x000fe2000001143c */
[C---:B------:R-:W-:Y:S02]  /*6d50*/  IMAD R18, R46.reuse, R22, RZ ;  /* 0x000000162e127224 */ /* 0x040fe400078e02ff */
[----:B------:R-:W-:Y:S01]  /*6d60*/  IMAD R16, R49, R48, R16 ;  /* 0x0000003031107224 */ /* 0x000fe200078e0210 */
[----:B------:R-:W-:Y:S01]  /*6d70*/  I2IP.S8.S32.SAT R95, R19, R14, RZ ;  /* 0x0000000e135f7239 */ /* 0x000fe200000014ff */
[----:B------:R-:W-:Y:S02]  /*6d80*/  IMAD R23, R46, R23, RZ ;  /* 0x000000172e177224 */ /* 0x000fe400078e02ff */
[----:B------:R-:W-:Y:S01]  /*6d90*/  IMAD R17, R50, R48, R17 ;  /* 0x0000003032117224 */ /* 0x000fe200078e0211 */
[----:B------:R-:W-:Y:S01]  /*6da0*/  I2IP.S8.S32.SAT R95, R13, R12, R95 ;  /* 0x0000000c0d5f7239 */ /* 0x000fe2000000145f */
[C---:B------:R-:W-:Y:S01]  /*6db0*/  IMAD R20, R46.reuse, R24, RZ ;  /* 0x000000182e147224 */ /* 0x040fe200078e02ff */
[----:B------:R-:W-:Y:S01]  /*6dc0*/  SHF.R.S32.HI R50, RZ, 0x18, R67 ;  /* 0x00000018ff327819 */ /* 0x000fe20000011443 */
[-C--:B------:R-:W-:Y:S01]  /*6dd0*/  IMAD R18, R51, R48.reuse, R18 ;  /* 0x0000003033127224 */ /* 0x080fe200078e0212 */
[----:B------:R-:W-:Y:S01]  /*6de0*/  SHF.R.S32.HI R51, RZ, 0x18, R66 ;  /* 0x00000018ff337819 */ /* 0x000fe20000011442 */
[----:B------:R-:W-:Y:S01]  /*6df0*/  IMAD.MOV.U32 R49, RZ, RZ, R68 ;  /* 0x000000ffff317224 */ /* 0x000fe200078e0044 */
[----:B------:R1:W-:Y:S01]  /*6e00*/  STS.128 [R105+UR43+0x1200], R92 ;  /* 0x0012005c69007988 */ /* 0x0003e20008000c2b */
[----:B------:R-:W-:Y:S02]  /*6e10*/  IMAD R21, R46, R25, RZ ;  /* 0x000000192e157224 */ /* 0x000fe400078e02ff */
[----:B------:R-:W-:Y:S02]  /*6e20*/  IMAD R23, R52, R48, R23 ;  /* 0x0000003034177224 */ /* 0x000fe400078e0217 */
[C---:B------:R-:W-:Y:S02]  /*6e30*/  IMAD R22, R46.reuse, R26, RZ ;  /* 0x0000001a2e167224 */ /* 0x040fe400078e02ff */
[----:B------:R-:W-:Y:S01]  /*6e40*/  IMAD R20, R49, R48, R20 ;  /* 0x0000003031147224 */ /* 0x000fe200078e0214 */
[----:B------:R-:W-:Y:S01]  /*6e50*/  I2IP.S8.S32.SAT R116, R23, R18, RZ ;  /* 0x0000001217747239 */ /* 0x000fe200000014ff */
[----:B------:R-:W-:Y:S01]  /*6e60*/  IMAD R27, R46, R27, RZ ;  /* 0x0000001b2e1b7224 */ /* 0x000fe200078e02ff */
[----:B------:R-:W-:Y:S01]  /*6e70*/  MOV R49, R65 ;  /* 0x0000004100317202 */ /* 0x000fe20000000f00 */
[----:B------:R-:W-:Y:S01]  /*6e80*/  IMAD R21, R50, R48, R21 ;  /* 0x0000003032157224 */ /* 0x000fe200078e0215 */
[----:B------:R-:W-:Y:S01]  /*6e90*/  I2IP.S8.S32.SAT R116, R17, R16, R116 ;  /* 0x0000001011747239 */ /* 0x000fe20000001474 */
[----:B------:R-:W-:Y:S01]  /*6ea0*/  IMAD R24, R46, R28, RZ ;  /* 0x0000001c2e187224 */ /* 0x000fe200078e02ff */
[----:B------:R-:W-:Y:S01]  /*6eb0*/  SHF.R.S32.HI R50, RZ, 0x18, R64 ;  /* 0x00000018ff327819 */ /* 0x000fe20000011440 */
[----:B------:R-:W-:Y:S01]  /*6ec0*/  IMAD R22, R51, R48, R22 ;  /* 0x0000003033167224 */ /* 0x000fe200078e0216 */
[----:B------:R-:W-:Y:S01]  /*6ed0*/  MOV R51, R62 ;  /* 0x0000003e00337202 */ /* 0x000fe20000000f00 */
[-C--:B------:R-:W-:Y:S02]  /*6ee0*/  IMAD R27, R56, R48.reuse, R27 ;  /* 0x00000030381b7224 */ /* 0x080fe400078e021b */
[C---:B------:R-:W-:Y:S02]  /*6ef0*/  IMAD R25, R46.reuse, R29, RZ ;  /* 0x0000001d2e197224 */ /* 0x040fe400078e02ff */
[----:B------:R-:W-:Y:S01]  /*6f00*/  IMAD R24, R49, R48, R24 ;  /* 0x0000003031187224 */ /* 0x000fe200078e0218 */
[----:B------:R-:W-:Y:S01]  /*6f10*/  SHF.R.S32.HI R49, RZ, 0x18, R63 ;  /* 0x00000018ff317819 */ /* 0x000fe2000001143f */
[C---:B------:R-:W-:Y:S01]  /*6f20*/  IMAD R26, R46.reuse, R30, RZ ;  /* 0x0000001e2e1a7224 */ /* 0x040fe200078e02ff */
[----:B------:R-:W-:Y:S01]  /*6f30*/  I2IP.S8.S32.SAT R117, R27, R22, RZ ;  /* 0x000000161b757239 */ /* 0x000fe200000014ff */
[----:B------:R-:W-:Y:S02]  /*6f40*/  IMAD R31, R46, R31, RZ ;  /* 0x0000001f2e1f7224 */ /* 0x000fe400078e02ff */
[----:B------:R-:W-:Y:S01]  /*6f50*/  IMAD R25, R50, R48, R25 ;  /* 0x0000003032197224 */ /* 0x000fe200078e0219 */
[----:B------:R-:W-:Y:S01]  /*6f60*/  SHF.R.S32.HI R50, RZ, 0x18, R61 ;  /* 0x00000018ff327819 */ /* 0x000fe2000001143d */
[C---:B------:R-:W-:Y:S01]  /*6f70*/  IMAD R28, R46.reuse, R32, RZ ;  /* 0x000000202e1c7224 */ /* 0x040fe200078e02ff */
[----:B------:R-:W-:Y:S01]  /*6f80*/  I2IP.S8.S32.SAT R117, R21, R20, R117 ;  /* 0x0000001415757239 */ /* 0x000fe20000001475 */
[-C--:B------:R-:W-:Y:S02]  /*6f90*/  IMAD R26, R49, R48.reuse, R26 ;  /* 0x00000030311a7224 */ /* 0x080fe400078e021a */
[C---:B------:R-:W-:Y:S02]  /*6fa0*/  IMAD R29, R46.reuse, R33, RZ ;  /* 0x000000212e1d7224 */ /* 0x040fe400078e02ff */
[-C--:B------:R-:W-:Y:S02]  /*6fb0*/  IMAD R31, R57, R48.reuse, R31 ;  /* 0x00000030391f7224 */ /* 0x080fe400078e021f */
[----:B------:R-:W-:Y:S02]  /*6fc0*/  IMAD R28, R51, R48, R28 ;  /* 0x00000030331c7224 */ /* 0x000fe400078e021c */
[----:B------:R-:W-:Y:S01]  /*6fd0*/  IMAD R30, R46, R34, RZ ;  /* 0x000000222e1e7224 */ /* 0x000fe200078e02ff */
[----:B------:R-:W-:Y:S01]  /*6fe0*/  I2IP.S8.S32.SAT R115, R31, R26, RZ ;  /* 0x0000001a1f737239 */ /* 0x000fe200000014ff */
[----:B------:R-:W-:Y:S02]  /*6ff0*/  IMAD R29, R50, R48, R29 ;  /* 0x00000030321d7224 */ /* 0x000fe400078e021d */
[----:B------:R-:W-:Y:S01]  /*7000*/  IMAD R35, R46, R35, RZ ;  /* 0x000000232e237224 */ /* 0x000fe200078e02ff */
[----:B------:R-:W-:Y:S01]  /*7010*/  I2IP.S8.S32.SAT R118, R25, R24, R115 ;  /* 0x0000001819767239 */ /* 0x000fe20000001473 */
[-C--:B------:R-:W-:Y:S02]  /*7020*/  IMAD R30, R53, R48.reuse, R30 ;  /* 0x00000030351e7224 */ /* 0x080fe400078e021e */
[----:B------:R-:W-:Y:S05]  /*7030*/  IMAD R35, R58, R48, R35 ;  /* 0x000000303a237224 */ /* 0x000fea00078e0223 */
[----:B------:R-:W-:Y:S04]  /*7040*/  I2IP.S8.S32.SAT R120, R35, R30, RZ ;  /* 0x0000001e23787239 */ /* 0x000fe800000014ff */
[----:B------:R-:W-:Y:S05]  /*7050*/  I2IP.S8.S32.SAT R119, R29, R28, R120 ;  /* 0x0000001c1d777239 */ /* 0x000fea0000001478 */
[----:B------:R1:W-:Y:S01]  /*7060*/  STS.128 [R104+0x1010], R116 ;  /* 0x0010107468007388 */ /* 0x0003e20000000c00 */
[----:B------:R-:W-:Y:S01]  /*7070*/  @!PT LDS RZ, [RZ] ;  /* 0x00000000fffff984 */ /* 0x000fe20000000800 */
[----:B------:R-:W-:Y:S01]  /*7080*/  @!PT LDS RZ, [RZ] ;  /* 0x00000000fffff984 */ /* 0x000fe20000000800 */
[----:B------:R-:W-:Y:S01]  /*7090*/  @!PT LDS RZ, [RZ] ;  /* 0x00000000fffff984 */ /* 0x000fe20000000800 */
[----:B------:R-:W-:Y:S01]  /*70a0*/  @!PT LDS RZ, [RZ] ;  /* 0x00000000fffff984 */ /* 0x000fe20000000800 */
[----:B------:R3:W-:Y:S07]  /*70b0*/  MEMBAR.ALL.CTA ;  /* 0x0000000000007992 */ /* 0x0007ee0000008000 */
[----:B---3--:R-:W3:Y:S02]  /*70c0*/  FENCE.VIEW.ASYNC.S ;  /* 0x00000000000073c6 */ /* 0x008ee40000000000 */
[----:B---3--:R-:W-:Y:S06]  /*70d0*/  BAR.SYNC.DEFER_BLOCKING 0x1, 0x80 ;  /* 0x0042000000007b1d */ /* 0x008fec0000010000 */
[----:B------:R-:W-:Y:S05]  /*70e0*/  @P0 BRA `(.L_x_126) ;  /* 0x0000000000340947 */ /* 0x000fea0003800000 */
[----:B------:R-:W-:Y:S01]  /*70f0*/  UIADD3 UR12, UPT, UPT, UR43, 0x1200, URZ ;  /* 0x000012002b0c7890 */ /* 0x000fe2000fffe0ff */
[----:B------:R-:W-:Y:S01]  /*7100*/  R2UR UR9, R98 ;  /* 0x00000000620972ca */ /* 0x000fe200000e0000 */
[----:B------:R-:W-:Y:S01]  /*7110*/  UIADD3 UR10, UP0, UPT, UR46, 0x680, URZ ;  /* 0x000006802e0a7890 */ /* 0x000fe2000ff1e0ff */
[----:B------:R-:W-:Y:S01]  /*7120*/  R2UR UR8, R97 ;  /* 0x00000000610872ca */ /* 0x000fe200000e0000 */
[----:B------:R-:W-:Y:S02]  /*7130*/  UMOV UR7, UR36 ;  /* 0x0000002400077c82 */ /* 0x000fe40008000000 */
[----:B------:R-:W-:Y:S01]  /*7140*/  IMAD.U32 R111, RZ, RZ, UR12 ;  /* 0x0000000cff6f7e24 */ /* 0x000fe2000f8e00ff */
[----:B------:R-:W-:Y:S04]  /*7150*/  UIADD3.X UR11, UPT, UPT, URZ, UR47, URZ, UP0, !UPT ;  /* 0x0000002fff0b7290 */ /* 0x000fe800087fe4ff */
[----:B------:R-:W-:Y:S03]  /*7160*/  R2UR UR4, R111 ;  /* 0x000000006f0472ca */ /* 0x000fe600000e0000 */
[----:B------:R-:W-:Y:S02]  /*7170*/  USHF.L.U32 UR5, UR9, 0x6, URZ ;  /* 0x0000000609057899 */ /* 0x000fe400080006ff */
[----:B------:R-:W-:Y:S09]  /*7180*/  USHF.L.U32 UR6, UR8, 0x6, URZ ;  /* 0x0000000608067899 */ /* 0x000ff200080006ff */
[----:B------:R3:W-:Y:S01]  /*7190*/  UTMASTG.3D [UR4], [UR10] ;  /* 0x000000040a0073b5 */ /* 0x0007e20008010000 */
[----:B------:R0:W-:Y:S01]  /*71a0*/  UTMACMDFLUSH ;  /* 0x00000000000079b7 */ /* 0x0001e20000000000 */
[----:B---3--:R-:W-:Y:S04]  /*71b0*/  DEPBAR.LE SB0, 0x0 ;  /* 0x000080000000791a */ /* 0x008fe80000000000 */
.L_x_126:
[----:B------:R-:W-:Y:S05]  /*71c0*/  BSYNC.RECONVERGENT B0 ;  /* 0x0000000000007941 */ /* 0x000fea0003800200 */
.L_x_125:
[----:B------:R-:W-:Y:S01]  /*71d0*/  BAR.SYNC.DEFER_BLOCKING 0x1, 0x80 ;  /* 0x0042000000007b1d */ /* 0x000fe20000010000 */
[----:B------:R-:W-:Y:S01]  /*71e0*/  ISETP.NE.AND P2, PT, R112, RZ, PT ;  /* 0x000000ff7000720c */ /* 0x000fe20003f45270 */
[----:B------:R-:W-:Y:S01]  /*71f0*/  IMAD.IADD R98, R43, 0x1, R81 ;  /* 0x000000012b627824 */ /* 0x000fe200078e0251 */
[----:B------:R-:W-:Y:S01]  /*7200*/  ISETP.NE.AND P0, PT, R114, 0x2, PT ;  /* 0x000000027200780c */ /* 0x000fe20003f05270 */
[----:B------:R-:W-:Y:S01]  /*7210*/  IMAD.IADD R97, R45, 0x1, R96 ;  /* 0x000000012d617824 */ /* 0x000fe200078e0260 */
[----:B------:R-:W-:Y:S02]  /*7220*/  ISETP.NE.AND P1, PT, R113, 0x4, PT ;  /* 0x000000047100780c */ /* 0x000fe40003f25270 */
[----:B------:R-:W-:Y:S02]  /*7230*/  SEL R0, RZ, 0x1, P0 ;  /* 0x00000001ff007807 */ /* 0x000fe40000000000 */
[----:B------:R-:W-:Y:S02]  /*7240*/  SEL R3, RZ, 0x1, P1 ;  /* 0x00000001ff037807 */ /* 0x000fe40000800000 */
[----:B------:R-:W-:Y:S02]  /*7250*/  LOP3.LUT R109, R109, R0, RZ, 0x3c, !PT ;  /* 0x000000006d6d7212 */ /* 0x000fe400078e3cff */
[----:B------:R-:W-:Y:S02]  /*7260*/  LOP3.LUT R110, R110, R3, RZ, 0x3c, !PT ;  /* 0x000000036e6e7212 */ /* 0x000fe400078e3cff */
[----:B------:R-:W-:Y:S02]  /*7270*/  @P2 R2UR UR36, R107 ;  /* 0x000000006b2422ca */ /* 0x000fe400000e0000 */
[----:B------:R-:W-:Y:S02]  /*7280*/  SEL R114, R114, RZ, P0 ;  /* 0x000000ff72727207 */ /* 0x000fe40000000000 */
[----:B------:R-:W-:Y:S01]  /*7290*/  SEL R44, R113, RZ, P1 ;  /* 0x000000ff712c7207 */ /* 0x000fe20000800000 */
[----:B------:R-:W-:Y:S10]  /*72a0*/  @P2 BRA `(.L_x_127) ;  /* 0xffffffe400842947 */ /* 0x000ff4000383ffff */
[----:B------:R-:W-:Y:S05]  /*72b0*/  EXIT ;  /* 0x000000000000794d */ /* 0x000fea0003800000 */
.L_x_25:
[----:B--2---:R2:W4:Y:S02]  /*72c0*/  SYNCS.PHASECHK.TRANS64.TRYWAIT P0, [R3+URZ+0x1b0], R2 ;  /* 0x0001b002030075a7 */ /* 0x00452400080011ff */
[----:B----4-:R-:W-:Y:S05]  /*72d0*/  @!P0 NANOSLEEP.SYNCS 0x989680 ;  /* 0x009896800000895d */ /* 0x010fea0003900000 */
[----:B------:R-:W4:Y:S02]  /*72e0*/  @!P0 SYNCS.PHASECHK.TRANS64 P0, [R3+URZ+0x1b0], R2 ;  /* 0x0001b002030085a7 */ /* 0x000f2400080010ff */
[----:B----4-:R-:W-:Y:S05]  /*72f0*/  @!P0 BRA `(.L_x_25) ;  /* 0xfffffffc00f08947 */ /* 0x010fea000383ffff */
[----:B------:R-:W-:Y:S05]  /*7300*/  BRA `(.L_x_128) ;  /* 0xffffffa400a47947 */ /* 0x000fea000383ffff */
.L_x_28:
[----:B-1----:R-:W-:-:S07]  /*7310*/  MOV R2, UR33 ;  /* 0x0000002100027c02 */ /* 0x002fce0008000f00 */
.L_x_129:
[----:B-1----:R1:W2:Y:S02]  /*7320*/  SYNCS.PHASECHK.TRANS64.TRYWAIT P0, [R2+URZ+0x90], R5 ;  /* 0x00009005020075a7 */ /* 0x0022a400080011ff */
[----:B--2---:R-:W-:Y:S05]  /*7330*/  @!P0 NANOSLEEP.SYNCS 0x989680 ;  /* 0x009896800000895d */ /* 0x004fea0003900000 */
[----:B------:R-:W2:Y:S02]  /*7340*/  @!P0 SYNCS.PHASECHK.TRANS64 P0, [R2+URZ+0x90], R5 ;  /* 0x00009005020085a7 */ /* 0x000ea400080010ff */
[----:B--2---:R-:W-:Y:S05]  /*7350*/  @!P0 BRA `(.L_x_129) ;  /* 0xfffffffc00f08947 */ /* 0x004fea000383ffff */
[----:B------:R-:W-:Y:S05]  /*7360*/  BRA `(.L_x_27) ;  /* 0xffffffa8000c7947 */ /* 0x000fea000383ffff */
.L_x_35:
[----:B-1----:R-:W-:-:S07]  /*7370*/  MOV R2, UR17 ;  /* 0x0000001100027c02 */ /* 0x002fce0008000f00 */
.L_x_130:
[----:B-1----:R1:W2:Y:S02]  /*7380*/  SYNCS.PHASECHK.TRANS64.TRYWAIT P0, [R2+URZ+0x90], R5 ;  /* 0x00009005020075a7 */ /* 0x0022a400080011ff */
[----:B--2---:R-:W-:Y:S05]  /*7390*/  @!P0 NANOSLEEP.SYNCS 0x989680 ;  /* 0x009896800000895d */ /* 0x004fea0003900000 */
[----:B------:R-:W2:Y:S02]  /*73a0*/  @!P0 SYNCS.PHASECHK.TRANS64 P0, [R2+URZ+0x90], R5 ;  /* 0x00009005020085a7 */ /* 0x000ea400080010ff */
[----:B--2---:R-:W-:Y:S05]  /*73b0*/  @!P0 BRA `(.L_x_130) ;  /* 0xfffffffc00f08947 */ /* 0x004fea000383ffff */
[----:B------:R-:W-:Y:S05]  /*73c0*/  BRA `(.L_x_34) ;  /* 0xffffffa800c87947 */ /* 0x000fea000383ffff */
.L_x_40:
[----:B-1----:R1:W2:Y:S02]  /*73d0*/  SYNCS.PHASECHK.TRANS64.TRYWAIT P0, [R2+URZ+0x140], R3 ;  /* 0x00014003020075a7 */ /* 0x0022a400080011ff */
[----:B--2---:R-:W-:Y:S05]  /*73e0*/  @!P0 NANOSLEEP.SYNCS 0x989680 ;  /* 0x009896800000895d */ /* 0x004fea0003900000 */
[----:B------:R-:W2:Y:S02]  /*73f0*/  @!P0 SYNCS.PHASECHK.TRANS64 P0, [R2+URZ+0x140], R3 ;  /* 0x00014003020085a7 */ /* 0x000ea400080010ff */
[----:B--2---:R-:W-:Y:S05]  /*7400*/  @!P0 BRA `(.L_x_40) ;  /* 0xfffffffc00f08947 */ /* 0x004fea000383ffff */
[----:B------:R-:W-:Y:S05]  /*7410*/  BRA `(.L_x_131) ;  /* 0xffffffac006c7947 */ /* 0x000fea000383ffff */
.L_x_44:
[----:B---3--:R-:W-:-:S07]  /*7420*/  MOV R0, UR5 ;  /* 0x0000000500007c02 */ /* 0x008fce0008000f00 */
.L_x_132:
[----:B-1----:R1:W2:Y:S02]  /*7430*/  SYNCS.PHASECHK.TRANS64.TRYWAIT P0, [R0+URZ], R3 ;  /* 0x00000003000075a7 */ /* 0x0022a400080011ff */
[----:B--2---:R-:W-:Y:S05]  /*7440*/  @!P0 NANOSLEEP.SYNCS 0x989680 ;  /* 0x009896800000895d */ /* 0x004fea0003900000 */
[----:B------:R-:W2:Y:S02]  /*7450*/  @!P0 SYNCS.PHASECHK.TRANS64 P0, [R0+URZ], R3 ;  /* 0x00000003000085a7 */ /* 0x000ea400080010ff */
[----:B--2---:R-:W-:Y:S05]  /*7460*/  @!P0 BRA `(.L_x_132) ;  /* 0xfffffffc00f08947 */ /* 0x004fea000383ffff */
[----:B------:R-:W-:Y:S05]  /*7470*/  BRA `(.L_x_133) ;  /* 0xffffffb000dc7947 */ /* 0x000fea000383ffff */
.L_x_45:
[----:B---3--:R-:W-:-:S07]  /*7480*/  MOV R0, UR5 ;  /* 0x0000000500007c02 */ /* 0x008fce0008000f00 */
.L_x_134:
[----:B-1----:R1:W2:Y:S02]  /*7490*/  SYNCS.PHASECHK.TRANS64.TRYWAIT P0, [R0+URZ], R3 ;  /* 0x00000003000075a7 */ /* 0x0022a400080011ff */
[----:B--2---:R-:W-:Y:S05]  /*74a0*/  @!P0 NANOSLEEP.SYNCS 0x989680 ;  /* 0x009896800000895d */ /* 0x004fea0003900000 */
[----:B------:R-:W2:Y:S02]  /*74b0*/  @!P0 SYNCS.PHASECHK.TRANS64 P0, [R0+URZ], R3 ;  /* 0x00000003000085a7 */ /* 0x000ea400080010ff */
[----:B--2---:R-:W-:Y:S05]  /*74c0*/  @!P0 BRA `(.L_x_134) ;  /* 0xfffffffc00f08947 */ /* 0x004fea000383ffff */
[----:B------:R-:W-:Y:S05]  /*74d0*/  BRA `(.L_x_135) ;  /* 0xffffffb000e87947 */ /* 0x000fea000383ffff */
.L_x_46:
[----:B---3--:R-:W-:-:S07]  /*74e0*/  MOV R0, UR5 ;  /* 0x0000000500007c02 */ /* 0x008fce0008000f00 */
.L_x_136:
[----:B-1----:R1:W2:Y:S02]  /*74f0*/  SYNCS.PHASECHK.TRANS64.TRYWAIT P0, [R0+URZ], R3 ;  /* 0x00000003000075a7 */ /* 0x0022a400080011ff */
[----:B--2---:R-:W-:Y:S05]  /*7500*/  @!P0 NANOSLEEP.SYNCS 0x989680 ;  /* 0x009896800000895d */ /* 0x004fea0003900000 */
[----:B------:R-:W2:Y:S02]  /*7510*/  @!P0 SYNCS.PHASECHK.TRANS64 P0, [R0+URZ], R3 ;  /* 0x00000003000085a7 */ /* 0x000ea400080010ff */
[----:B--2---:R-:W-:Y:S05]  /*7520*/  @!P0 BRA `(.L_x_136) ;  /* 0xfffffffc00f08947 */ /* 0x004fea000383ffff */
[----:B------:R-:W-:Y:S05]  /*7530*/  BRA `(.L_x_137) ;  /* 0xffffffb000f47947 */ /* 0x000fea000383ffff */
.L_x_47:
[----:B---3--:R-:W-:-:S07]  /*7540*/  MOV R0, UR5 ;  /* 0x0000000500007c02 */ /* 0x008fce0008000f00 */
.L_x_138:
[----:B-1----:R1:W2:Y:S02]  /*7550*/  SYNCS.PHASECHK.TRANS64.TRYWAIT P0, [R0+URZ], R3 ;  /* 0x00000003000075a7 */ /* 0x0022a400080011ff */
[----:B--2---:R-:W-:Y:S05]  /*7560*/  @!P0 NANOSLEEP.SYNCS 0x989680 ;  /* 0x009896800000895d */ /* 0x004fea0003900000 */
[----:B------:R-:W2:Y:S02]  /*7570*/  @!P0 SYNCS.PHASECHK.TRANS64 P0, [R0+URZ], R3 ;  /* 0x00000003000085a7 */ /* 0x000ea400080010ff */
[----:B--2---:R-:W-:Y:S05]  /*7580*/  @!P0 BRA `(.L_x_138) ;  /* 0xfffffffc00f08947 */ /* 0x004fea000383ffff */
[----:B------:R-:W-:Y:S05]  /*7590*/  BRA `(.L_x_139) ;  /* 0xffffffb400007947 */ /* 0x000fea000383ffff */
.L_x_48:
[----:B---3--:R-:W-:-:S07]  /*75a0*/  MOV R0, UR5 ;  /* 0x0000000500007c02 */ /* 0x008fce0008000f00 */
.L_x_140:
[----:B-1----:R1:W2:Y:S02]  /*75b0*/  SYNCS.PHASECHK.TRANS64.TRYWAIT P0, [R0+URZ], R3 ;  /* 0x00000003000075a7 */ /* 0x0022a400080011ff */
[----:B--2---:R-:W-:Y:S05]  /*75c0*/  @!P0 NANOSLEEP.SYNCS 0x989680 ;  /* 0x009896800000895d */ /* 0x004fea0003900000 */
[----:B------:R-:W2:Y:S02]  /*75d0*/  @!P0 SYNCS.PHASECHK.TRANS64 P0, [R0+URZ], R3 ;  /* 0x00000003000085a7 */ /* 0x000ea400080010ff */
[----:B--2---:R-:W-:Y:S05]  /*75e0*/  @!P0 BRA `(.L_x_140) ;  /* 0xfffffffc00f08947 */ /* 0x004fea000383ffff */
[----:B------:R-:W-:Y:S05]  /*75f0*/  BRA `(.L_x_141) ;  /* 0xffffffb4000c7947 */ /* 0x000fea000383ffff */
.L_x_49:
[----:B---3--:R-:W-:-:S07]  /*7600*/  MOV R0, UR5 ;  /* 0x0000000500007c02 */ /* 0x008fce0008000f00 */
.L_x_142:
[----:B-1----:R1:W2:Y:S02]  /*7610*/  SYNCS.PHASECHK.TRANS64.TRYWAIT P0, [R0+URZ], R3 ;  /* 0x00000003000075a7 */ /* 0x0022a400080011ff */
[----:B--2---:R-:W-:Y:S05]  /*7620*/  @!P0 NANOSLEEP.SYNCS 0x989680 ;  /* 0x009896800000895d */ /* 0x004fea0003900000 */
[----:B------:R-:W2:Y:S02]  /*7630*/  @!P0 SYNCS.PHASECHK.TRANS64 P0, [R0+URZ], R3 ;  /* 0x00000003000085a7 */ /* 0x000ea400080010ff */
[----:B--2---:R-:W-:Y:S05]  /*7640*/  @!P0 BRA `(.L_x_142) ;  /* 0xfffffffc00f08947 */ /* 0x004fea000383ffff */
[----:B------:R-:W-:Y:S05]  /*7650*/  BRA `(.L_x_143) ;  /* 0xffffffb400187947 */ /* 0x000fea000383ffff */
.L_x_50:
[----:B---3--:R-:W-:-:S07]  /*7660*/  MOV R0, UR5 ;  /* 0x0000000500007c02 */ /* 0x008fce0008000f00 */
.L_x_144:
[----:B-1----:R1:W2:Y:S02]  /*7670*/  SYNCS.PHASECHK.TRANS64.TRYWAIT P0, [R0+URZ], R3 ;  /* 0x00000003000075a7 */ /* 0x0022a400080011ff */
[----:B--2---:R-:W-:Y:S05]  /*7680*/  @!P0 NANOSLEEP.SYNCS 0x989680 ;  /* 0x009896800000895d */ /* 0x004fea0003900000 */
[----:B------:R-:W2:Y:S02]  /*7690*/  @!P0 SYNCS.PHASECHK.TRANS64 P0, [R0+URZ], R3 ;  /* 0x00000003000085a7 */ /* 0x000ea400080010ff */
[----:B--2---:R-:W-:Y:S05]  /*76a0*/  @!P0 BRA `(.L_x_144) ;  /* 0xfffffffc00f08947 */ /* 0x004fea000383ffff */
[----:B------:R-:W-:Y:S05]  /*76b0*/  BRA `(.L_x_145) ;  /* 0xffffffb400247947 */ /* 0x000fea000383ffff */
.L_x_51:
[----:B---3--:R-:W-:-:S07]  /*76c0*/  MOV R0, UR5 ;  /* 0x0000000500007c02 */ /* 0x008fce0008000f00 */
.L_x_146:
[----:B-1----:R1:W2:Y:S02]  /*76d0*/  SYNCS.PHASECHK.TRANS64.TRYWAIT P0, [R0+URZ], R3 ;  /* 0x00000003000075a7 */ /* 0x0022a400080011ff */
[----:B--2---:R-:W-:Y:S05]  /*76e0*/  @!P0 NANOSLEEP.SYNCS 0x989680 ;  /* 0x009896800000895d */ /* 0x004fea0003900000 */
[----:B------:R-:W2:Y:S02]  /*76f0*/  @!P0 SYNCS.PHASECHK.TRANS64 P0, [R0+URZ], R3 ;  /* 0x00000003000085a7 */ /* 0x000ea400080010ff */
[----:B--2---:R-:W-:Y:S05]  /*7700*/  @!P0 BRA `(.L_x_146) ;  /* 0xfffffffc00f08947 */ /* 0x004fea000383ffff */
[----:B------:R-:W-:Y:S05]  /*7710*/  BRA `(.L_x_147) ;  /* 0xffffffb400307947 */ /* 0x000fea000383ffff */
.L_x_52:
[----:B---3--:R-:W-:-:S07]  /*7720*/  MOV R0, UR5 ;  /* 0x0000000500007c02 */ /* 0x008fce0008000f00 */
.L_x_148:
[----:B-1----:R1:W2:Y:S02]  /*7730*/  SYNCS.PHASECHK.TRANS64.TRYWAIT P0, [R0+URZ], R3 ;  /* 0x00000003000075a7 */ /* 0x0022a400080011ff */
[----:B--2---:R-:W-:Y:S05]  /*7740*/  @!P0 NANOSLEEP.SYNCS 0x989680 ;  /* 0x009896800000895d */ /* 0x004fea0003900000 */
[----:B------:R-:W2:Y:S02]  /*7750*/  @!P0 SYNCS.PHASECHK.TRANS64 P0, [R0+URZ], R3 ;  /* 0x00000003000085a7 */ /* 0x000ea400080010ff */
[----:B--2---:R-:W-:Y:S05]  /*7760*/  @!P0 BRA `(.L_x_148) ;  /* 0xfffffffc00f08947 */ /* 0x004fea000383ffff */
[----:B------:R-:W-:Y:S05]  /*7770*/  BRA `(.L_x_149) ;  /* 0xffffffb4003c7947 */ /* 0x000fea000383ffff */
.L_x_53:
[----:B---3--:R-:W-:-:S07]  /*7780*/  MOV R0, UR5 ;  /* 0x0000000500007c02 */ /* 0x008fce0008000f00 */
.L_x_150:
[----:B-1----:R1:W2:Y:S02]  /*7790*/  SYNCS.PHASECHK.TRANS64.TRYWAIT P0, [R0+URZ], R3 ;  /* 0x00000003000075a7 */ /* 0x0022a400080011ff */
[----:B--2---:R-:W-:Y:S05]  /*77a0*/  @!P0 NANOSLEEP.SYNCS 0x989680 ;  /* 0x009896800000895d */ /* 0x004fea0003900000 */
[----:B------:R-:W2:Y:S02]  /*77b0*/  @!P0 SYNCS.PHASECHK.TRANS64 P0, [R0+URZ], R3 ;  /* 0x00000003000085a7 */ /* 0x000ea400080010ff */
[----:B--2---:R-:W-:Y:S05]  /*77c0*/  @!P0 BRA `(.L_x_150) ;  /* 0xfffffffc00f08947 */ /* 0x004fea000383ffff */
[----:B------:R-:W-:Y:S05]  /*77d0*/  BRA `(.L_x_151) ;  /* 0xffffffb400487947 */ /* 0x000fea000383ffff */
.L_x_54:
[----:B---3--:R-:W-:-:S07]  /*77e0*/  MOV R0, UR5 ;  /* 0x0000000500007c02 */ /* 0x008fce0008000f00 */
.L_x_152:
[----:B-1----:R1:W2:Y:S02]  /*77f0*/  SYNCS.PHASECHK.TRANS64.TRYWAIT P0, [R0+URZ], R3 ;  /* 0x00000003000075a7 */ /* 0x0022a400080011ff */
[----:B--2---:R-:W-:Y:S05]  /*7800*/  @!P0 NANOSLEEP.SYNCS 0x989680 ;  /* 0x009896800000895d */ /* 0x004fea0003900000 */
[----:B------:R-:W2:Y:S02]  /*7810*/  @!P0 SYNCS.PHASECHK.TRANS64 P0, [R0+URZ], R3 ;  /* 0x00000003000085a7 */ /* 0x000ea400080010ff */
[----:B--2---:R-:W-:Y:S05]  /*7820*/  @!P0 BRA `(.L_x_152) ;  /* 0xfffffffc00f08947 */ /* 0x004fea000383ffff */
[----:B------:R-:W-:Y:S05]  /*7830*/  BRA `(.L_x_153) ;  /* 0xffffffb400547947 */ /* 0x000fea000383ffff */
.L_x_55:
[----:B---3--:R-:W-:-:S07]  /*7840*/  MOV R0, UR5 ;  /* 0x0000000500007c02 */ /* 0x008fce0008000f00 */
.L_x_154:
[----:B-1----:R1:W2:Y:S02]  /*7850*/  SYNCS.PHASECHK.TRANS64.TRYWAIT P0, [R0+URZ], R3 ;  /* 0x00000003000075a7 */ /* 0x0022a400080011ff */
[----:B--2---:R-:W-:Y:S05]  /*7860*/  @!P0 NANOSLEEP.SYNCS 0x989680 ;  /* 0x009896800000895d */ /* 0x004fea0003900000 */
[----:B------:R-:W2:Y:S02]  /*7870*/  @!P0 SYNCS.PHASECHK.TRANS64 P0, [R0+URZ], R3 ;  /* 0x00000003000085a7 */ /* 0x000ea400080010ff */
[----:B--2---:R-:W-:Y:S05]  /*7880*/  @!P0 BRA `(.L_x_154) ;  /* 0xfffffffc00f08947 */ /* 0x004fea000383ffff */
[----:B------:R-:W-:Y:S05]  /*7890*/  BRA `(.L_x_155) ;  /* 0xffffffb400607947 */ /* 0x000fea000383ffff */
.L_x_56:
[----:B---3--:R-:W-:-:S07]  /*78a0*/  MOV R0, UR5 ;  /* 0x0000000500007c02 */ /* 0x008fce0008000f00 */
.L_x_156:
[----:B-1----:R1:W2:Y:S02]  /*78b0*/  SYNCS.PHASECHK.TRANS64.TRYWAIT P0, [R0+URZ], R3 ;  /* 0x00000003000075a7 */ /* 0x0022a400080011ff */
[----:B--2---:R-:W-:Y:S05]  /*78c0*/  @!P0 NANOSLEEP.SYNCS 0x989680 ;  /* 0x009896800000895d */ /* 0x004fea0003900000 */
[----:B------:R-:W2:Y:S02]  /*78d0*/  @!P0 SYNCS.PHASECHK.TRANS64 P0, [R0+URZ], R3 ;  /* 0x00000003000085a7 */ /* 0x000ea400080010ff */
[----:B--2---:R-:W-:Y:S05]  /*78e0*/  @!P0 BRA `(.L_x_156) ;  /* 0xfffffffc00f08947 */ /* 0x004fea000383ffff */
[----:B------:R-:W-:Y:S05]  /*78f0*/  BRA `(.L_x_157) ;  /* 0xffffffb4006c7947 */ /* 0x000fea000383ffff */
.L_x_57:
[----:B---3--:R-:W-:-:S07]  /*7900*/  MOV R0, UR5 ;  /* 0x0000000500007c02 */ /* 0x008fce0008000f00 */
.L_x_158:
[----:B-1----:R1:W2:Y:S02]  /*7910*/  SYNCS.PHASECHK.TRANS64.TRYWAIT P0, [R0+URZ], R3 ;  /* 0x00000003000075a7 */ /* 0x0022a400080011ff */
[----:B--2---:R-:W-:Y:S05]  /*7920*/  @!P0 NANOSLEEP.SYNCS 0x989680 ;  /* 0x009896800000895d */ /* 0x004fea0003900000 */
[----:B------:R-:W2:Y:S02]  /*7930*/  @!P0 SYNCS.PHASECHK.TRANS64 P0, [R0+URZ], R3 ;  /* 0x00000003000085a7 */ /* 0x000ea400080010ff */
[----:B--2---:R-:W-:Y:S05]  /*7940*/  @!P0 BRA `(.L_x_158) ;  /* 0xfffffffc00f08947 */ /* 0x004fea000383ffff */
[----:B------:R-:W-:Y:S05]  /*7950*/  BRA `(.L_x_159) ;  /* 0xffffffb400787947 */ /* 0x000fea000383ffff */
.L_x_58:
[----:B---3--:R-:W-:-:S07]  /*7960*/  MOV R0, UR5 ;  /* 0x0000000500007c02 */ /* 0x008fce0008000f00 */
.L_x_160:
[----:B-1----:R1:W2:Y:S02]  /*7970*/  SYNCS.PHASECHK.TRANS64.TRYWAIT P0, [R0+URZ], R3 ;  /* 0x00000003000075a7 */ /* 0x0022a400080011ff */
[----:B--2---:R-:W-:Y:S05]  /*7980*/  @!P0 NANOSLEEP.SYNCS 0x989680 ;  /* 0x009896800000895d */ /* 0x004fea0003900000 */
[----:B------:R-:W2:Y:S02]  /*7990*/  @!P0 SYNCS.PHASECHK.TRANS64 P0, [R0+URZ], R3 ;  /* 0x00000003000085a7 */ /* 0x000ea400080010ff */
[----:B--2---:R-:W-:Y:S05]  /*79a0*/  @!P0 BRA `(.L_x_160) ;  /* 0xfffffffc00f08947 */ /* 0x004fea000383ffff */
[----:B------:R-:W-:Y:S05]  /*79b0*/  BRA `(.L_x_161) ;  /* 0xffffffb400847947 */ /* 0x000fea000383ffff */
.L_x_59:
[----:B---3--:R-:W-:-:S07]  /*79c0*/  MOV R0, UR5 ;  /* 0x0000000500007c02 */ /* 0x008fce0008000f00 */
.L_x_162:
[----:B-1----:R1:W2:Y:S02]  /*79d0*/  SYNCS.PHASECHK.TRANS64.TRYWAIT P0, [R0+URZ], R3 ;  /* 0x00000003000075a7 */ /* 0x0022a400080011ff */
[----:B--2---:R-:W-:Y:S05]  /*79e0*/  @!P0 NANOSLEEP.SYNCS 0x989680 ;  /* 0x009896800000895d */ /* 0x004fea0003900000 */
[----:B------:R-:W2:Y:S02]  /*79f0*/  @!P0 SYNCS.PHASECHK.TRANS64 P0, [R0+URZ], R3 ;  /* 0x00000003000085a7 */ /* 0x000ea400080010ff */
[----:B--2---:R-:W-:Y:S05]  /*7a00*/  @!P0 BRA `(.L_x_162) ;  /* 0xfffffffc00f08947 */ /* 0x004fea000383ffff */
[----:B------:R-:W-:Y:S05]  /*7a10*/  BRA `(.L_x_163) ;  /* 0xffffffb400907947 */ /* 0x000fea000383ffff */
.L_x_60:
[----:B---3--:R-:W-:-:S07]  /*7a20*/  MOV R0, UR5 ;  /* 0x0000000500007c02 */ /* 0x008fce0008000f00 */
.L_x_164:
[----:B-1----:R1:W2:Y:S02]  /*7a30*/  SYNCS.PHASECHK.TRANS64.TRYWAIT P0, [R0+URZ], R3 ;  /* 0x00000003000075a7 */ /* 0x0022a400080011ff */
[----:B--2---:R-:W-:Y:S05]  /*7a40*/  @!P0 NANOSLEEP.SYNCS 0x989680 ;  /* 0x009896800000895d */ /* 0x004fea0003900000 */
[----:B------:R-:W2:Y:S02]  /*7a50*/  @!P0 SYNCS.PHASECHK.TRANS64 P0, [R0+URZ], R3 ;  /* 0x00000003000085a7 */ /* 0x000ea400080010ff */
[----:B--2---:R-:W-:Y:S05]  /*7a60*/  @!P0 BRA `(.L_x_164) ;  /* 0xfffffffc00f08947 */ /* 0x004fea000383ffff */
[----:B------:R-:W-:Y:S05]  /*7a70*/  BRA `(.L_x_165) ;  /* 0xffffffb4009c7947 */ /* 0x000fea000383ffff */
.L_x_63:
[----:B-1----:R1:W2:Y:S02]  /*7a80*/  SYNCS.PHASECHK.TRANS64.TRYWAIT P0, [R0+URZ+0x1a0], R5 ;  /* 0x0001a005000075a7 */ /* 0x0022a400080011ff */
[----:B--2---:R-:W-:Y:S05]  /*7a90*/  @!P0 NANOSLEEP.SYNCS 0x989680 ;  /* 0x009896800000895d */ /* 0x004fea0003900000 */
[----:B------:R-:W2:Y:S02]  /*7aa0*/  @!P0 SYNCS.PHASECHK.TRANS64 P0, [R0+URZ+0x1a0], R5 ;  /* 0x0001a005000085a7 */ /* 0x000ea400080010ff */
[----:B--2---:R-:W-:Y:S05]  /*7ab0*/  @!P0 BRA `(.L_x_63) ;  /* 0xfffffffc00f08947 */ /* 0x004fea000383ffff */
[----:B------:R-:W-:Y:S05]  /*7ac0*/  BRA `(.L_x_166) ;  /* 0xffffffb400fc7947 */ /* 0x000fea000383ffff */
.L_x_64:
[----:B------:R-:W-:-:S07]  /*7ad0*/  MOV R0, UR5 ;  /* 0x0000000500007c02 */ /* 0x000fce0008000f00 */
.L_x_167:
[----:B-1----:R1:W2:Y:S02]  /*7ae0*/  SYNCS.PHASECHK.TRANS64.TRYWAIT P0, [R0+URZ+0x150], R7 ;  /* 0x00015007000075a7 */ /* 0x0022a400080011ff */
[----:B--2---:R-:W-:Y:S05]  /*7af0*/  @!P0 NANOSLEEP.SYNCS 0x989680 ;  /* 0x009896800000895d */ /* 0x004fea0003900000 */
[----:B------:R-:W2:Y:S02]  /*7b00*/  @!P0 SYNCS.PHASECHK.TRANS64 P0, [R0+URZ+0x150], R7 ;  /* 0x00015007000085a7 */ /* 0x000ea400080010ff */
[----:B--2---:R-:W-:Y:S05]  /*7b10*/  @!P0 BRA `(.L_x_167) ;  /* 0xfffffffc00f08947 */ /* 0x004fea000383ffff */
[----:B------:R-:W-:Y:S05]  /*7b20*/  BRA `(.L_x_168) ;  /* 0xffffffb8000c7947 */ /* 0x000fea000383ffff */
.L_x_65:
[----:B-1----:R1:W2:Y:S02]  /*7b30*/  SYNCS.PHASECHK.TRANS64.TRYWAIT P1, [R0+URZ+0x140], R5 ;  /* 0x00014005000075a7 */ /* 0x0022a400080211ff */
[----:B--2---:R-:W-:Y:S05]  /*7b40*/  @!P1 NANOSLEEP.SYNCS 0x989680 ;  /* 0x009896800000995d */ /* 0x004fea0003900000 */
[----:B------:R-:W2:Y:S02]  /*7b50*/  @!P1 SYNCS.PHASECHK.TRANS64 P1, [R0+URZ+0x140], R5 ;  /* 0x00014005000095a7 */ /* 0x000ea400080210ff */
[----:B--2---:R-:W-:Y:S05]  /*7b60*/  @!P1 BRA `(.L_x_65) ;  /* 0xfffffffc00f09947 */ /* 0x004fea000383ffff */
[----:B------:R-:W-:Y:S05]  /*7b70*/  BRA `(.L_x_169) ;  /* 0xffffffb8003c7947 */ /* 0x000fea000383ffff */
.L_x_68:
[----:B------:R-:W-:-:S07]  /*7b80*/  MOV R0, UR5 ;  /* 0x0000000500007c02 */ /* 0x000fce0008000f00 */
.L_x_170:
[----:B-1----:R1:W2:Y:S02]  /*7b90*/  SYNCS.PHASECHK.TRANS64.TRYWAIT P0, [R0+URZ+0x150], R3 ;  /* 0x00015003000075a7 */ /* 0x0022a400080011ff */
[----:B--2---:R-:W-:Y:S05]  /*7ba0*/  @!P0 NANOSLEEP.SYNCS 0x989680 ;  /* 0x009896800000895d */ /* 0x004fea0003900000 */
[----:B------:R-:W2:Y:S02]  /*7bb0*/  @!P0 SYNCS.PHASECHK.TRANS64 P0, [R0+URZ+0x150], R3 ;  /* 0x00015003000085a7 */ /* 0x000ea400080010ff */
[----:B--2---:R-:W-:Y:S05]  /*7bc0*/  @!P0 BRA `(.L_x_170) ;  /* 0xfffffffc00f08947 */ /* 0x004fea000383ffff */
[----:B------:R-:W-:Y:S05]  /*7bd0*/  BRA `(.L_x_67) ;  /* 0xffffffb800907947 */ /* 0x000fea000383ffff */
.L_x_77:
[----:B-1----:R-:W-:-:S04]  /*7be0*/  MOV R4, UR6 ;  /* 0x0000000600047c02 */ /* 0x002fc80008000f00 */
[----:B------:R1:W2:Y:S03]  /*7bf0*/  SYNCS.PHASECHK.TRANS64.TRYWAIT P0, [R4+URZ+0x8], R5 ;  /* 0x00000805040075a7 */ /* 0x0002a600080011ff */
[----:B--2---:R-:W-:Y:S05]  /*7c00*/  @!P0 NANOSLEEP.SYNCS 0x989680 ;  /* 0x009896800000895d */ /* 0x004fea0003900000 */
[----:B------:R-:W2:Y:S02]  /*7c10*/  @!P0 SYNCS.PHASECHK.TRANS64 P0, [R4+URZ+0x8], R5 ;  /* 0x00000805040085a7 */ /* 0x000ea400080010ff */
[----:B--2---:R-:W-:Y:S05]  /*7c20*/  @!P0 BRA `(.L_x_77) ;  /* 0xfffffffc00ec8947 */ /* 0x004fea000383ffff */
[----:B------:R-:W-:Y:S05]  /*7c30*/  BRA `(.L_x_76) ;  /* 0xffffffbc00447947 */ /* 0x000fea000383ffff */
.L_x_79:
[----:B------:R-:W-:Y:S01]  /*7c40*/  BSSY B0, `(.L_x_171) ;  /* 0x0000006000007945 */ /* 0x000fe20003800000 */
[----:B------:R-:W-:-:S07]  /*7c50*/  MOV R15, 0xffffffff ;  /* 0xffffffff000f7802 */ /* 0x000fce0000000f00 */
[----:B-1---5:R-:W-:Y:S05]  /*7c60*/  WARPSYNC.COLLECTIVE R15, `(.L_x_172) ;  /* 0x000000000f0c7348 */ /* 0x022fea0003c00000 */
[----:B------:R-:W-:Y:S02]  /*7c70*/  ELECT P6, UR79, PT ;  /* 0x00000000004f782f */ /* 0x000fe400038c0000 */
[----:B------:R-:W-:Y:S01]  /*7c80*/  MOV R14, UR79 ;  /* 0x0000004f000e7c02 */ /* 0x000fe20008000f00 */
[----:B-1---5:R-:W-:Y:S10]  /*7c90*/  ENDCOLLECTIVE ;  /* 0x000000000000791b */ /* 0x022ff40003800000 */
.L_x_172:
[----:B------:R-:W-:Y:S05]  /*7ca0*/  BSYNC B0 ;  /* 0x0000000000007941 */ /* 0x000fea0003800000 */
.L_x_171:
[----:B------:R-:W-:Y:S05]  /*7cb0*/  BRA `(.L_x_173) ;  /* 0xffffffbc00747947 */ /* 0x000fea000383ffff */
.L_x_81:
[----:B-1----:R-:W-:-:S04]  /*7cc0*/  MOV R2, UR6 ;  /* 0x0000000600027c02 */ /* 0x002fc80008000f00 */
[----:B------:R1:W2:Y:S03]  /*7cd0*/  SYNCS.PHASECHK.TRANS64.TRYWAIT P0, [R2+URZ+0x8], R3 ;  /* 0x00000803020075a7 */ /* 0x0002a600080011ff */
[----:B--2---:R-:W-:Y:S05]  /*7ce0*/  @!P0 NANOSLEEP.SYNCS 0x989680 ;  /* 0x009896800000895d */ /* 0x004fea0003900000 */
[----:B------:R-:W2:Y:S02]  /*7cf0*/  @!P0 SYNCS.PHASECHK.TRANS64 P0, [R2+URZ+0x8], R3 ;  /* 0x00000803020085a7 */ /* 0x000ea400080010ff */
[----:B--2---:R-:W-:Y:S05]  /*7d00*/  @!P0 BRA `(.L_x_81) ;  /* 0xfffffffc00ec8947 */ /* 0x004fea000383ffff */
[----:B------:R-:W-:Y:S05]  /*7d10*/  BRA `(.L_x_80) ;  /* 0xffffffbc00787947 */ /* 0x000fea000383ffff */
.L_x_82:
[----:B-1----:R1:W2:Y:S02]  /*7d20*/  SYNCS.PHASECHK.TRANS64.TRYWAIT P0, [R0+URZ+0x140], R5 ;  /* 0x00014005000075a7 */ /* 0x0022a400080011ff */
[----:B--2---:R-:W-:Y:S05]  /*7d30*/  @!P0 NANOSLEEP.SYNCS 0x989680 ;  /* 0x009896800000895d */ /* 0x004fea0003900000 */
[----:B------:R-:W2:Y:S02]  /*7d40*/  @!P0 SYNCS.PHASECHK.TRANS64 P0, [R0+URZ+0x140], R5 ;  /* 0x00014005000085a7 */ /* 0x000ea400080010ff */
[----:B--2---:R-:W-:Y:S05]  /*7d50*/  @!P0 BRA `(.L_x_82) ;  /* 0xfffffffc00f08947 */ /* 0x004fea000383ffff */
[----:B------:R-:W-:Y:S05]  /*7d60*/  BRA `(.L_x_174) ;  /* 0xffffffc000647947 */ /* 0x000fea000383ffff */
.L_x_84:
[----:B------:R-:W-:-:S07]  /*7d70*/  MOV R0, UR9 ;  /* 0x0000000900007c02 */ /* 0x000fce0008000f00 */
.L_x_175:
[----:B-1----:R1:W2:Y:S02]  /*7d80*/  SYNCS.PHASECHK.TRANS64.TRYWAIT P0, [R0+URZ+0x180], R5 ;  /* 0x00018005000075a7 */ /* 0x0022a400080011ff */
[----:B--2---:R-:W-:Y:S05]  /*7d90*/  @!P0 NANOSLEEP.SYNCS 0x989680 ;  /* 0x009896800000895d */ /* 0x004fea0003900000 */
[----:B------:R-:W2:Y:S02]  /*7da0*/  @!P0 SYNCS.PHASECHK.TRANS64 P0, [R0+URZ+0x180], R5 ;  /* 0x00018005000085a7 */ /* 0x000ea400080010ff */
[----:B--2---:R-:W-:Y:S05]  /*7db0*/  @!P0 BRA `(.L_x_175) ;  /* 0xfffffffc00f08947 */ /* 0x004fea000383ffff */
[----:B------:R-:W-:Y:S05]  /*7dc0*/  BRA `(.L_x_176) ;  /* 0xffffffc000b07947 */ /* 0x000fea000383ffff */
.L_x_87:
[----:B------:R-:W-:Y:S07]  /*7dd0*/  MOV R0, UR8 ;  /* 0x0000000800007c02 */ /* 0x000fee0008000f00 */
.L_x_177:
[----:B-1----:R1:W2:Y:S02]  /*7de0*/  SYNCS.PHASECHK.TRANS64.TRYWAIT P0, [R0+URZ], R5 ;  /* 0x00000005000075a7 */ /* 0x0022a400080011ff */
[----:B--2---:R-:W-:Y:S05]  /*7df0*/  @!P0 NANOSLEEP.SYNCS 0x989680 ;  /* 0x009896800000895d */ /* 0x004fea0003900000 */
[----:B------:R-:W2:Y:S02]  /*7e00*/  @!P0 SYNCS.PHASECHK.TRANS64 P0, [R0+URZ], R5 ;  /* 0x00000005000085a7 */ /* 0x000ea400080010ff */
[----:B--2---:R-:W-:Y:S05]  /*7e10*/  @!P0 BRA `(.L_x_177) ;  /* 0xfffffffc00f08947 */ /* 0x004fea000383ffff */
[----:B------:R-:W-:Y:S05]  /*7e20*/  BRA `(.L_x_86) ;  /* 0xffffffc000c47947 */ /* 0x000fea000383ffff */
.L_x_91:
[----:B-1----:R-:W-:-:S07]  /*7e30*/  MOV R0, UR8 ;  /* 0x0000000800007c02 */ /* 0x002fce0008000f00 */
.L_x_178:
[----:B-1----:R1:W2:Y:S02]  /*7e40*/  SYNCS.PHASECHK.TRANS64.TRYWAIT P0, [R0+URZ], R3 ;  /* 0x00000003000075a7 */ /* 0x0022a400080011ff */
[----:B--2---:R-:W-:Y:S05]  /*7e50*/  @!P0 NANOSLEEP.SYNCS 0x989680 ;  /* 0x009896800000895d */ /* 0x004fea0003900000 */
[----:B------:R-:W2:Y:S02]  /*7e60*/  @!P0 SYNCS.PHASECHK.TRANS64 P0, [R0+URZ], R3 ;  /* 0x00000003000085a7 */ /* 0x000ea400080010ff */
[----:B--2---:R-:W-:Y:S05]  /*7e70*/  @!P0 BRA `(.L_x_178) ;  /* 0xfffffffc00f08947 */ /* 0x004fea000383ffff */
[----:B------:R-:W-:Y:S05]  /*7e80*/  BRA `(.L_x_179) ;  /* 0xffffffc400b87947 */ /* 0x000fea000383ffff */
.L_x_92:
[----:B------:R-:W-:-:S07]  /*7e90*/  MOV R0, UR8 ;  /* 0x0000000800007c02 */ /* 0x000fce0008000f00 */
.L_x_180:
[----:B-1----:R1:W2:Y:S02]  /*7ea0*/  SYNCS.PHASECHK.TRANS64.TRYWAIT P0, [R0+URZ], R3 ;  /* 0x00000003000075a7 */ /* 0x0022a400080011ff */
[----:B--2---:R-:W-:Y:S05]  /*7eb0*/  @!P0 NANOSLEEP.SYNCS 0x989680 ;  /* 0x009896800000895d */ /* 0x004fea0003900000 */
[----:B------:R-:W2:Y:S02]  /*7ec0*/  @!P0 SYNCS.PHASECHK.TRANS64 P0, [R0+URZ], R3 ;  /* 0x00000003000085a7 */ /* 0x000ea400080010ff */
[----:B--2---:R-:W-:Y:S05]  /*7ed0*/  @!P0 BRA `(.L_x_180) ;  /* 0xfffffffc00f08947 */ /* 0x004fea000383ffff */
[----:B------:R-:W-:Y:S05]  /*7ee0*/  BRA `(.L_x_181) ;  /* 0xffffffc400c47947 */ /* 0x000fea000383ffff */
.L_x_93:
[----:B------:R-:W-:-:S07]  /*7ef0*/  MOV R0, UR8 ;  /* 0x0000000800007c02 */ /* 0x000fce0008000f00 */
.L_x_182:
[----:B-1----:R1:W2:Y:S02]  /*7f00*/  SYNCS.PHASECHK.TRANS64.TRYWAIT P0, [R0+URZ], R3 ;  /* 0x00000003000075a7 */ /* 0x0022a400080011ff */
[----:B--2---:R-:W-:Y:S05]  /*7f10*/  @!P0 NANOSLEEP.SYNCS 0x989680 ;  /* 0x009896800000895d */ /* 0x004fea0003900000 */
[----:B------:R-:W2:Y:S02]  /*7f20*/  @!P0 SYNCS.PHASECHK.TRANS64 P0, [R0+URZ], R3 ;  /* 0x00000003000085a7 */ /* 0x000ea400080010ff */
[----:B--2---:R-:W-:Y:S05]  /*7f30*/  @!P0 BRA `(.L_x_182) ;  /* 0xfffffffc00f08947 */ /* 0x004fea000383ffff */
[----:B------:R-:W-:Y:S05]  /*7f40*/  BRA `(.L_x_183) ;  /* 0xffffffc400d07947 */ /* 0x000fea000383ffff */
.L_x_96:
[----:B------:R-:W-:-:S07]  /*7f50*/  MOV R0, UR7 ;  /* 0x0000000700007c02 */ /* 0x000fce0008000f00 */
.L_x_184:
[----:B-1----:R1:W2:Y:S02]  /*7f60*/  SYNCS.PHASECHK.TRANS64.TRYWAIT P1, [R0+URZ+0x1c0], R3 ;  /* 0x0001c003000075a7 */ /* 0x0022a400080211ff */
[----:B--2---:R-:W-:Y:S05]  /*7f70*/  @!P1 NANOSLEEP.SYNCS 0x989680 ;  /* 0x009896800000995d */ /* 0x004fea0003900000 */
[----:B------:R-:W2:Y:S02]  /*7f80*/  @!P1 SYNCS.PHASECHK.TRANS64 P1, [R0+URZ+0x1c0], R3 ;  /* 0x0001c003000095a7 */ /* 0x000ea400080210ff */
[----:B--2---:R-:W-:Y:S05]  /*7f90*/  @!P1 BRA `(.L_x_184) ;  /* 0xfffffffc00f09947 */ /* 0x004fea000383ffff */
[----:B------:R-:W-:Y:S05]  /*7fa0*/  BRA `(.L_x_185) ;  /* 0xffffffc8001c7947 */ /* 0x000fea000383ffff */
.L_x_101:
[----:B--2---:R2:W4:Y:S02]  /*7fb0*/  SYNCS.PHASECHK.TRANS64.TRYWAIT P0, [R0+URZ+0x140], R3 ;  /* 0x00014003000075a7 */ /* 0x00452400080011ff */
[----:B----4-:R-:W-:Y:S05]  /*7fc0*/  @!P0 NANOSLEEP.SYNCS 0x989680 ;  /* 0x009896800000895d */ /* 0x010fea0003900000 */
[----:B------:R-:W4:Y:S02]  /*7fd0*/  @!P0 SYNCS.PHASECHK.TRANS64 P0, [R0+URZ+0x140], R3 ;  /* 0x00014003000085a7 */ /* 0x000f2400080010ff */
[----:B----4-:R-:W-:Y:S05]  /*7fe0*/  @!P0 BRA `(.L_x_101) ;  /* 0xfffffffc00f08947 */ /* 0x010fea000383ffff */
[----:B------:R-:W-:Y:S05]  /*7ff0*/  BRA `(.L_x_186) ;  /* 0xffffffcc00207947 */ /* 0x000fea000383ffff */
.L_x_104:
[----:B------:R-:W-:Y:S07]  /*8000*/  MOV R0, UR6 ;  /* 0x0000000600007c02 */ /* 0x000fee0008000f00 */
.L_x_187:
[----:B--2---:R2:W4:Y:S02]  /*8010*/  SYNCS.PHASECHK.TRANS64.TRYWAIT P0, [R0+URZ+0x138], R3 ;  /* 0x00013803000075a7 */ /* 0x00452400080011ff */
[----:B----4-:R-:W-:Y:S05]  /*8020*/  @!P0 NANOSLEEP.SYNCS 0x989680 ;  /* 0x009896800000895d */ /* 0x010fea0003900000 */
[----:B------:R-:W4:Y:S02]  /*8030*/  @!P0 SYNCS.PHASECHK.TRANS64 P0, [R0+URZ+0x138], R3 ;  /* 0x00013803000085a7 */ /* 0x000f2400080010ff */
[----:B----4-:R-:W-:Y:S05]  /*8040*/  @!P0 BRA `(.L_x_187) ;  /* 0xfffffffc00f08947 */ /* 0x010fea000383ffff */
[----:B------:R-:W-:Y:S05]  /*8050*/  BRA `(.L_x_103) ;  /* 0xffffffd0000c7947 */ /* 0x000fea000383ffff */
.L_x_107:
[----:B------:R-:W-:Y:S07]  /*8060*/  MOV R3, UR6 ;  /* 0x0000000600037c02 */ /* 0x000fee0008000f00 */
.L_x_188:
[----:B-1----:R1:W2:Y:S02]  /*8070*/  SYNCS.PHASECHK.TRANS64.TRYWAIT P2, [R3+URZ+0x128], R26 ;  /* 0x0001281a030075a7 */ /* 0x0022a400080411ff */
[----:B--2---:R-:W-:Y:S05]  /*8080*/  @!P2 NANOSLEEP.SYNCS 0x989680 ;  /* 0x009896800000a95d */ /* 0x004fea0003900000 */
[----:B------:R-:W2:Y:S02]  /*8090*/  @!P2 SYNCS.PHASECHK.TRANS64 P2, [R3+URZ+0x128], R26 ;  /* 0x0001281a0300a5a7 */ /* 0x000ea400080410ff */
[----:B--2---:R-:W-:Y:S05]  /*80a0*/  @!P2 BRA `(.L_x_188) ;  /* 0xfffffffc00f0a947 */ /* 0x004fea000383ffff */
[----:B------:R-:W-:Y:S05]  /*80b0*/  BRA `(.L_x_189) ;  /* 0xffffffd000a07947 */ /* 0x000fea000383ffff */
.L_x_110:
[----:B--2---:R2:W4:Y:S02]  /*80c0*/  SYNCS.PHASECHK.TRANS64.TRYWAIT P0, [R0+URZ+0x140], R3 ;  /* 0x00014003000075a7 */ /* 0x00452400080011ff */
[----:B----4-:R-:W-:Y:S05]  /*80d0*/  @!P0 NANOSLEEP.SYNCS 0x989680 ;  /* 0x009896800000895d */ /* 0x010fea0003900000 */
[----:B------:R-:W4:Y:S02]  /*80e0*/  @!P0 SYNCS.PHASECHK.TRANS64 P0, [R0+URZ+0x140], R3 ;  /* 0x00014003000085a7 */ /* 0x000f2400080010ff */
[----:B----4-:R-:W-:Y:S05]  /*80f0*/  @!P0 BRA `(.L_x_110) ;  /* 0xfffffffc00f08947 */ /* 0x010fea000383ffff */
[----:B------:R-:W-:Y:S05]  /*8100*/  BRA `(.L_x_190) ;  /* 0xffffffd800007947 */ /* 0x000fea000383ffff */
.L_x_121:
[----:B-1----:R-:W-:Y:S04]  /*8110*/  MOV R0, UR43 ;  /* 0x0000002b00007c02 */ /* 0x002fe80008000f00 */
[----:B------:R1:W2:Y:S03]  /*8120*/  SYNCS.PHASECHK.TRANS64.TRYWAIT P1, [R0+URZ+0x120], R3 ;  /* 0x00012003000075a7 */ /* 0x0002a600080211ff */
[----:B--2---:R-:W-:Y:S05]  /*8130*/  @!P1 NANOSLEEP.SYNCS 0x989680 ;  /* 0x009896800000995d */ /* 0x004fea0003900000 */
[----:B------:R-:W2:Y:S02]  /*8140*/  @!P1 SYNCS.PHASECHK.TRANS64 P1, [R0+URZ+0x120], R3 ;  /* 0x00012003000095a7 */ /* 0x000ea400080210ff */
[----:B--2---:R-:W-:Y:S05]  /*8150*/  @!P1 BRA `(.L_x_121) ;  /* 0xfffffffc00ec9947 */ /* 0x004fea000383ffff */
[----:B------:R-:W-:Y:S05]  /*8160*/  BRA `(.L_x_120) ;  /* 0xffffffe000e07947 */ /* 0x000fea000383ffff */
.L_x_123:
[----:B------:R1:W1:Y:S02]  /*8170*/  SYNCS.PHASECHK.TRANS64.TRYWAIT P1, [R113+URZ+0x160], R2 ;  /* 0x00016002710075a7 */ /* 0x00026400080211ff */
[----:B-1----:R-:W-:Y:S05]  /*8180*/  @!P1 NANOSLEEP.SYNCS 0x989680 ;  /* 0x009896800000995d */ /* 0x002fea0003900000 */
[----:B------:R-:W1:Y:S02]  /*8190*/  @!P1 SYNCS.PHASECHK.TRANS64 P1, [R113+URZ+0x160], R2 ;  /* 0x00016002710095a7 */ /* 0x000e6400080210ff */
[----:B-1----:R-:W-:Y:S05]  /*81a0*/  @!P1 BRA `(.L_x_123) ;  /* 0xfffffffc00f09947 */ /* 0x002fea000383ffff */
[----:B------:R-:W-:Y:S05]  /*81b0*/  BRA `(.L_x_122) ;  /* 0xffffffe4001c7947 */ /* 0x000fea000383ffff */
        .weak           $__internal_0_$__cuda_sm10x_tcgen05_guardrail_trap_col_being_dealloced_not_returned_by_alloc
        .type           $__internal_0_$__cuda_sm10x_tcgen05_guardrail_trap_col_being_dealloced_not_returned_by_alloc,@function
        .size           $__internal_0_$__cuda_sm10x_tcgen05_guardrail_trap_col_being_dealloced_not_returned_by_alloc,($__internal_1_$__cuda_sm10x_tcgen05_guardrail_trap_phase_invalid_during_alloc - $__internal_0_$__cuda_sm10x_tcgen05_guardrail_trap_col_being_dealloced_not_returned_by_alloc)
$__internal_0_$__cuda_sm10x_tcgen05_guardrail_trap_col_being_dealloced_not_returned_by_alloc:
[----:B------:R-:W-:Y:S05]  /*81c0*/  BPT.TRAP 0x1 ;  /* 0x000000040000795c */ /* 0x000fea0000300000 */
[----:B------:R-:W-:-:S04]  /*81d0*/  HFMA2 R3, -RZ, RZ, 0, 0 ;  /* 0x00000000ff037431 */ /* 0x000fc800000001ff */
[----:B------:R-:W-:Y:S05]  /*81e0*/  RET.REL.NODEC R2 `(_ZN7cutlass13device_kernelINS_4gemm6kernel13GemmUniversalIN4cute5tupleIJiiiiEEENS1_10collective13CollectiveMmaINS1_35MainloopSm100TmaUmmaWarpSpecializedILi18ELi2ELi4ENS5_IJNS4_1CILi2EEENSA_ILi1EEESC_EEEEENS5_IJNSA_ILi128EEENSA_ILi64EEESF_EEEaNS5_IJlSC_lEEEaSI_NS4_8TiledMMAINS4_8MMA_AtomIJNS4_21SM100_MMA_S8_2x1SM_SSIaaiLi128ELi64ELNS4_4UMMA5MajorE0ELSN_0ELNSM_8SaturateE0EEEEEENS4_6LayoutINS5_IJSC_SC_SC_EEENS5_IJNSA_ILi0EEEST_ST_EEEEENS5_IJNS4_10UnderscoreESW_SW_EEEEENS4_18SM100_TMA_2SM_LOADENS4_14ComposedLayoutINS4_7SwizzleILi3ELi4ELi3EEENS4_18smem_ptr_flag_bitsILi8EEENSR_INS5_IJNSA_ILi8EEESF_EEENS5_IJSF_SC_EEEEEEEvNS4_8identityESZ_S19_vS1A_EENS_8epilogue10collective18CollectiveEpilogueINS1C_23Sm100TmaWarpSpecializedILi1ELi1ELi32ELb0ELb0EEEJNS5_IJSG_SG_SF_EEENS5_IJNSR_ISG_SC_EES1I_EEEaSI_aSI_NS1C_6fusion15FusionCallbacksIS1G_NS1K_17LinearCombinationIaiaiLNS_15FloatRoundStyleE2EEES1H_S1J_JEEENS4_5SM1004TMEM4LOAD26SM100_TMEM_LOAD_32dp32b32xENS4_13SM90_TMA_LOADENS10_INS11_ILi2ELi4ELi3EEES14_NSR_INS5_IJS15_SG_EEENS5_IJSG_SC_EEEEEEENS4_39AutoVectorizingCopyWithAssumedAlignmentILi128EEENS4_14SM90_TMA_STOREES1Z_S21_S21_EEEvvEEEEvNT_6ParamsE) ;  /* 0xffffff7c02847950 */ /* 0x000fea0003c3ffff */
        .weak           $__internal_1_$__cuda_sm10x_tcgen05_guardrail_trap_phase_invalid_during_alloc
        .type           $__internal_1_$__cuda_sm10x_tcgen05_guardrail_trap_phase_invalid_during_alloc,@function
        .size           $__internal_1_$__cuda_sm10x_tcgen05_guardrail_trap_phase_invalid_during_alloc,($__internal_2_$__cuda_sm10x_tcgen05_guardrail_trap_unallocated_columns_being_dealloced - $__internal_1_$__cuda_sm10x_tcgen05_guardrail_trap_phase_invalid_during_alloc)
$__internal_1_$__cuda_sm10x_tcgen05_guardrail_trap_phase_invalid_during_alloc:
[----:B------:R-:W-:Y:S05]  /*81f0*/  BPT.TRAP 0x1 ;  /* 0x000000040000795c */ /* 0x000fea0000300000 */
[----:B------:R-:W-:-:S04]  /*8200*/  MOV R3, 0x0 ;  /* 0x0000000000037802 */ /* 0x000fc80000000f00 */
[----:B------:R-:W-:Y:S05]  /*8210*/  RET.REL.NODEC R2 `(_ZN7cutlass13device_kernelINS_4gemm6kernel13GemmUniversalIN4cute5tupleIJiiiiEEENS1_10collective13CollectiveMmaINS1_35MainloopSm100TmaUmmaWarpSpecializedILi18ELi2ELi4ENS5_IJNS4_1CILi2EEENSA_ILi1EEESC_EEEEENS5_IJNSA_ILi128EEENSA_ILi64EEESF_EEEaNS5_IJlSC_lEEEaSI_NS4_8TiledMMAINS4_8MMA_AtomIJNS4_21SM100_MMA_S8_2x1SM_SSIaaiLi128ELi64ELNS4_4UMMA5MajorE0ELSN_0ELNSM_8SaturateE0EEEEEENS4_6LayoutINS5_IJSC_SC_SC_EEENS5_IJNSA_ILi0EEEST_ST_EEEEENS5_IJNS4_10UnderscoreESW_SW_EEEEENS4_18SM100_TMA_2SM_LOADENS4_14ComposedLayoutINS4_7SwizzleILi3ELi4ELi3EEENS4_18smem_ptr_flag_bitsILi8EEENSR_INS5_IJNSA_ILi8EEESF_EEENS5_IJSF_SC_EEEEEEEvNS4_8identityESZ_S19_vS1A_EENS_8epilogue10collective18CollectiveEpilogueINS1C_23Sm100TmaWarpSpecializedILi1ELi1ELi32ELb0ELb0EEEJNS5_IJSG_SG_SF_EEENS5_IJNSR_ISG_SC_EES1I_EEEaSI_aSI_NS1C_6fusion15FusionCallbacksIS1G_NS1K_17LinearCombinationIaiaiLNS_15FloatRoundStyleE2EEES1H_S1J_JEEENS4_5SM1004TMEM4LOAD26SM100_TMEM_LOAD_32dp32b32xENS4_13SM90_TMA_LOADENS10_INS11_ILi2ELi4ELi3EEES14_NSR_INS5_IJS15_SG_EEENS5_IJSG_SC_EEEEEEENS4_39AutoVectorizingCopyWithAssumedAlignmentILi128EEENS4_14SM90_TMA_STOREES1Z_S21_S21_EEEvvEEEEvNT_6ParamsE) ;  /* 0xffffff7c02787950 */ /* 0x000fea0003c3ffff */
        .weak           $__internal_2_$__cuda_sm10x_tcgen05_guardrail_trap_unallocated_columns_being_dealloced
        .type           $__internal_2_$__cuda_sm10x_tcgen05_guardrail_trap_unallocated_columns_being_dealloced,@function
        .size           $__internal_2_$__cuda_sm10x_tcgen05_guardrail_trap_unallocated_columns_being_dealloced,(.L_x_192 - $__internal_2_$__cuda_sm10x_tcgen05_guardrail_trap_unallocated_columns_being_dealloced)
$__internal_2_$__cuda_sm10x_tcgen05_guardrail_trap_unallocated_columns_being_dealloced:
[----:B------:R-:W-:Y:S05]  /*8220*/  BPT.TRAP 0x1 ;  /* 0x000000040000795c */ /* 0x000fea0000300000 */
[----:B------:R-:W-:-:S04]  /*8230*/  HFMA2 R3, -RZ, RZ, 0, 0 ;  /* 0x00000000ff037431 */ /* 0x000fc800000001ff */
[----:B------:R-:W-:Y:S05]  /*8240*/  RET.REL.NODEC R2 `(_ZN7cutlass13device_kernelINS_4gemm6kernel13GemmUniversalIN4cute5tupleIJiiiiEEENS1_10collective13CollectiveMmaINS1_35MainloopSm100TmaUmmaWarpSpecializedILi18ELi2ELi4ENS5_IJNS4_1CILi2EEENSA_ILi1EEESC_EEEEENS5_IJNSA_ILi128EEENSA_ILi64EEESF_EEEaNS5_IJlSC_lEEEaSI_NS4_8TiledMMAINS4_8MMA_AtomIJNS4_21SM100_MMA_S8_2x1SM_SSIaaiLi128ELi64ELNS4_4UMMA5MajorE0ELSN_0ELNSM_8SaturateE0EEEEEENS4_6LayoutINS5_IJSC_SC_SC_EEENS5_IJNSA_ILi0EEEST_ST_EEEEENS5_IJNS4_10UnderscoreESW_SW_EEEEENS4_18SM100_TMA_2SM_LOADENS4_14ComposedLayoutINS4_7SwizzleILi3ELi4ELi3EEENS4_18smem_ptr_flag_bitsILi8EEENSR_INS5_IJNSA_ILi8EEESF_EEENS5_IJSF_SC_EEEEEEEvNS4_8identityESZ_S19_vS1A_EENS_8epilogue10collective18CollectiveEpilogueINS1C_23Sm100TmaWarpSpecializedILi1ELi1ELi32ELb0ELb0EEEJNS5_IJSG_SG_SF_EEENS5_IJNSR_ISG_SC_EES1I_EEEaSI_aSI_NS1C_6fusion15FusionCallbacksIS1G_NS1K_17LinearCombinationIaiaiLNS_15FloatRoundStyleE2EEES1H_S1J_JEEENS4_5SM1004TMEM4LOAD26SM100_TMEM_LOAD_32dp32b32xENS4_13SM90_TMA_LOADENS10_INS11_ILi2ELi4ELi3EEES14_NSR_INS5_IJS15_SG_EEENS5_IJSG_SC_EEEEEEENS4_39AutoVectorizingCopyWithAssumedAlignmentILi128EEENS4_14SM90_TMA_STOREES1Z_S21_S21_EEEvvEEEEvNT_6ParamsE) ;  /* 0xffffff7c026c7950 */ /* 0x000fea0003c3ffff */
.L_x_191:
[----:B------:R-:W-:-:S00]  /*8250*/  BRA `(.L_x_191) ;  /* 0xfffffffc00fc7947 */ /* 0x000fc0000383ffff */
[----:B------:R-:W-:-:S00]  /*8260*/  NOP ;  /* 0x0000000000007918 */ /* 0x000fc00000000000 */
        /* <DEDUP_REMOVED lines=9> */
.L_x_192:


//--------------------- .nv.global.init           --------------------------
	.section	.nv.global.init,"aw",@progbits
.nv.global.init:
	.type		$str$27,@object
	.size		$str$27,($str$28 - $str$27)
$str$27:
        /*0000*/ 	.byte	0x28, 0x61, 0x64, 0x64, 0x72, 0x65, 0x73, 0x73, 0x20, 0x26, 0x20, 0x6d, 0x61, 0x73, 0x6b, 0x29
        /*0010*/ 	.byte	0x20, 0x3d, 0x3d, 0x20, 0x30, 0x00
	.type		$str$28,@object
	.size		$str$28,($str$26 - $str$28)
$str$28:
        /*0016*/ 	.byte	0x2f, 0x74, 0x6d, 0x70, 0x2f, 0x63, 0x75, 0x74, 0x6c, 0x61, 0x73, 0x73, 0x5f, 0x73, 0x77, 0x65
        /*0026*/ 	.byte	0x65, 0x70, 0x5f, 0x73, 0x72, 0x63, 0x2f, 0x69, 0x6e, 0x63, 0x6c, 0x75, 0x64, 0x65, 0x2f, 0x63
        /*0036*/ 	.byte	0x75, 0x74, 0x65, 0x2f, 0x70, 0x6f, 0x69, 0x6e, 0x74, 0x65, 0x72, 0x5f, 0x66, 0x6c, 0x61, 0x67
        /*0046*/ 	.byte	0x67, 0x65, 0x64, 0x2e, 0x68, 0x70, 0x70, 0x00
	.type		$str$26,@object
	.size		$str$26,($str$25 - $str$26)
$str$26:
        /*004e*/ 	.byte	0x2f, 0x74, 0x6d, 0x70, 0x2f, 0x63, 0x75, 0x74, 0x6c, 0x61, 0x73, 0x73, 0x5f, 0x73, 0x77, 0x65
        /*005e*/ 	.byte	0x65, 0x70, 0x5f, 0x73, 0x72, 0x63, 0x2f, 0x69, 0x6e, 0x63, 0x6c, 0x75, 0x64, 0x65, 0x2f, 0x63
        /*006e*/ 	.byte	0x75, 0x74, 0x65, 0x2f, 0x61, 0x74, 0x6f, 0x6d, 0x2f, 0x63, 0x6f, 0x70, 0x79, 0x5f, 0x74, 0x72
        /*007e*/ 	.byte	0x61, 0x69, 0x74, 0x73, 0x5f, 0x73, 0x6d, 0x31, 0x30, 0x30, 0x2e, 0x68, 0x70, 0x70, 0x00
	.type		$str$25,@object
	.size		$str$25,(__unnamed_1 - $str$25)
$str$25:
        /*008d*/ 	.byte	0x28, 0x28, 0x75, 0x69, 0x6e, 0x74, 0x33, 0x32, 0x5f, 0x74, 0x28, 0x74, 0x68, 0x72, 0x65, 0x61
        /*009d*/ 	.byte	0x64, 0x49, 0x64, 0x78, 0x2e, 0x78, 0x29, 0x20, 0x2f, 0x20, 0x33, 0x32, 0x29, 0x20, 0x25, 0x20
        /*00ad*/ 	.byte	0x34, 0x29, 0x20, 0x3d, 0x3d, 0x20, 0x28, 0x28, 0x28, 0x74, 0x6d, 0x65, 0x6d, 0x5f, 0x61, 0x64
        /*00bd*/ 	.byte	0x64, 0x72, 0x20, 0x3e, 0x3e, 0x20, 0x31, 0x36, 0x29, 0x20, 0x2f, 0x20, 0x33, 0x32, 0x29, 0x20
        /*00cd*/ 	.byte	0x25, 0x20, 0x34, 0x29, 0x00
	.type		__unnamed_1,@object
	.size		__unnamed_1,(__unnamed_2 - __unnamed_1)
__unnamed_1:
        /*00d2*/ 	.byte	0x61, 0x75, 0x74, 0x6f, 0x20, 0x63, 0x75, 0x74, 0x65, 0x3a, 0x3a, 0x61, 0x73, 0x5f, 0x70, 0x6f
        /* <DEDUP_REMOVED lines=24> */
        /*0262*/ 	.byte	0x00
	.type		__unnamed_2,@object
	.size		__unnamed_2,(.L_2 - __unnamed_2)
__unnamed_2:
        /* <DEDUP_REMOVED lines=41> */
.L_2:


//--------------------- .nv.shared._ZN7cutlass13device_kernelINS_4gemm6kernel13GemmUniversalIN4cute5tupleIJiiiiEEENS1_10collective13CollectiveMmaINS1_35MainloopSm100TmaUmmaWarpSpecializedILi18ELi2ELi4ENS5_IJNS4_1CILi2EEENSA_ILi1EEESC_EEEEENS5_IJNSA_ILi128EEENSA_ILi64EEESF_EEEaNS5_IJlSC_lEEEaSI_NS4_8TiledMMAINS4_8MMA_AtomIJNS4_21SM100_MMA_S8_2x1SM_SSIaaiLi128ELi64ELNS4_4UMMA5MajorE0ELSN_0ELNSM_8SaturateE0EEEEEENS4_6LayoutINS5_IJSC_SC_SC_EEENS5_IJNSA_ILi0EEEST_ST_EEEEENS5_IJNS4_10UnderscoreESW_SW_EEEEENS4_18SM100_TMA_2SM_LOADENS4_14ComposedLayoutINS4_7SwizzleILi3ELi4ELi3EEENS4_18smem_ptr_flag_bitsILi8EEENSR_INS5_IJNSA_ILi8EEESF_EEENS5_IJSF_SC_EEEEEEEvNS4_8identityESZ_S19_vS1A_EENS_8epilogue10collective18CollectiveEpilogueINS1C_23Sm100TmaWarpSpecializedILi1ELi1ELi32ELb0ELb0EEEJNS5_IJSG_SG_SF_EEENS5_IJNSR_ISG_SC_EES1I_EEEaSI_aSI_NS1C_6fusion15FusionCallbacksIS1G_NS1K_17LinearCombinationIaiaiLNS_15FloatRoundStyleE2EEES1H_S1J_JEEENS4_5SM1004TMEM4LOAD26SM100_TMEM_LOAD_32dp32b32xENS4_13SM90_TMA_LOADENS10_INS11_ILi2ELi4ELi3EEES14_NSR_INS5_IJS15_SG_EEENS5_IJSG_SC_EEEEEEENS4_39AutoVectorizingCopyWithAssumedAlignmentILi128EEENS4_14SM90_TMA_STOREES1Z_S21_S21_EEEvvEEEEvNT_6ParamsE --------------------------
	.section	.nv.shared._ZN7cutlass13device_kernelINS_4gemm6kernel13GemmUniversalIN4cute5tupleIJiiiiEEENS1_10collective13CollectiveMmaINS1_35MainloopSm100TmaUmmaWarpSpecializedILi18ELi2ELi4ENS5_IJNS4_1CILi2EEENSA_ILi1EEESC_EEEEENS5_IJNSA_ILi128EEENSA_ILi64EEESF_EEEaNS5_IJlSC_lEEEaSI_NS4_8TiledMMAINS4_8MMA_AtomIJNS4_21SM100_MMA_S8_2x1SM_SSIaaiLi128ELi64ELNS4_4UMMA5MajorE0ELSN_0ELNSM_8SaturateE0EEEEEENS4_6LayoutINS5_IJSC_SC_SC_EEENS5_IJNSA_ILi0EEEST_ST_EEEEENS5_IJNS4_10UnderscoreESW_SW_EEEEENS4_18SM100_TMA_2SM_LOADENS4_14ComposedLayoutINS4_7SwizzleILi3ELi4ELi3EEENS4_18smem_ptr_flag_bitsILi8EEENSR_INS5_IJNSA_ILi8EEESF_EEENS5_IJSF_SC_EEEEEEEvNS4_8identityESZ_S19_vS1A_EENS_8epilogue10collective18CollectiveEpilogueINS1C_23Sm100TmaWarpSpecializedILi1ELi1ELi32ELb0ELb0EEEJNS5_IJSG_SG_SF_EEENS5_IJNSR_ISG_SC_EES1I_EEEaSI_aSI_NS1C_6fusion15FusionCallbacksIS1G_NS1K_17LinearCombinationIaiaiLNS_15FloatRoundStyleE2EEES1H_S1J_JEEENS4_5SM1004TMEM4LOAD26SM100_TMEM_LOAD_32dp32b32xENS4_13SM90_TMA_LOADENS10_INS11_ILi2ELi4ELi3EEES14_NSR_INS5_IJS15_SG_EEENS5_IJSG_SC_EEEEEEENS4_39AutoVectorizingCopyWithAssumedAlignmentILi128EEENS4_14SM90_TMA_STOREES1Z_S21_S21_EEEvvEEEEvNT_6ParamsE,"aw",@nobits
	.sectionflags	@""
	.align	16
	.zero		1024


//--------------------- .nv.shared.reserved.0     --------------------------
	.section	.nv.shared.reserved.0,"aw",@nobits
	.weak		__nv_reservedSMEM_offset_0_alias
	.size		__nv_reservedSMEM_offset_0_alias, 0, 64
	.other		__nv_reservedSMEM_offset_0_alias,@"STO_CUDA_RESERVED_SHARED STV_DEFAULT"
__nv_reservedSMEM_offset_0_alias:
	.zero		0
.nv.shared.reserved.0:
	.zero		64
	.weak		__nv_reservedSMEM_tcgen05_partition
	.type		__nv_reservedSMEM_tcgen05_partition,@object
	.size		__nv_reservedSMEM_tcgen05_partition,(.L_0 - __nv_reservedSMEM_tcgen05_partition)
__nv_reservedSMEM_tcgen05_partition:
	.zero		32
.L_0:


//--------------------- .nv.global                --------------------------
	.section	.nv.global,"aw",@nobits
.nv.global:
	.type		_ZN40_INTERNAL_ef83cf93_4_k_cu_48fc025d_102584cute1_E,@object
	.size		_ZN40_INTERNAL_ef83cf93_4_k_cu_48fc025d_102584cute1_E,(_ZN40_INTERNAL_ef83cf93_4_k_cu_48fc025d_102584cuda3std3__45__cpo6cbeginE - _ZN40_INTERNAL_ef83cf93_4_k_cu_48fc025d_102584cute1_E)
_ZN40_INTERNAL_ef83cf93_4_k_cu_48fc025d_102584cute1_E:
	.zero		1
	.type		_ZN40_INTERNAL_ef83cf93_4_k_cu_48fc025d_102584cuda3std3__45__cpo6cbeginE,@object
	.size		_ZN40_INTERNAL_ef83cf93_4_k_cu_48fc025d_102584cuda3std3__45__cpo6cbeginE,(_ZN40_INTERNAL_ef83cf93_4_k_cu_48fc025d_102584cuda3std3__48in_placeE - _ZN40_INTERNAL_ef83cf93_4_k_cu_48fc025d_102584cuda3std3__45__cpo6cbeginE)
_ZN40_INTERNAL_ef83cf93_4_k_cu_48fc025d_102584cuda3std3__45__cpo6cbeginE:
	.zero		1
	.type		_ZN40_INTERNAL_ef83cf93_4_k_cu_48fc025d_102584cuda3std3__48in_placeE,@object
	.size		_ZN40_INTERNAL_ef83cf93_4_k_cu_48fc025d_102584cuda3std3__48in_placeE,(_ZN40_INTERNAL_ef83cf93_4_k_cu_48fc025d_102584cuda3std6ranges3__45__cpo9iter_moveE - _ZN40_INTERNAL_ef83cf93_4_k_cu_48fc025d_102584cuda3std3__48in_placeE)
_ZN40_INTERNAL_ef83cf93_4_k_cu_48fc025d_102584cuda3std3__48in_placeE:
	.zero		1
	.type		_ZN40_INTERNAL_ef83cf93_4_k_cu_48fc025d_102584cuda3std6ranges3__45__cpo9iter_moveE,@object
	.size		_ZN40_INTERNAL_ef83cf93_4_k_cu_48fc025d_102584cuda3std6ranges3__45__cpo9iter_moveE,(_ZN40_INTERNAL_ef83cf93_4_k_cu_48fc025d_102584cuda3std3__45__cpo5beginE - _ZN40_INTERNAL_ef83cf93_4_k_cu_48fc025d_102584cuda3std6ranges3__45__cpo9iter_moveE)
_ZN40_INTERNAL_ef83cf93_4_k_cu_48fc025d_102584cuda3std6ranges3__45__cpo9iter_moveE:
	.zero		1
	.type		_ZN40_INTERNAL_ef83cf93_4_k_cu_48fc025d_102584cuda3std3__45__cpo5beginE,@object
	.size		_ZN40_INTERNAL_ef83cf93_4_k_cu_48fc025d_102584cuda3std3__45__cpo5beginE,(_ZN40_INTERNAL_ef83cf93_4_k_cu_48fc025d_102584cuda3std3__442_GLOBAL__N__ef83cf93_4_k_cu_48fc025d_102586ignoreE - _ZN40_INTERNAL_ef83cf93_4_k_cu_48fc025d_102584cuda3std3__45__cpo5beginE)
_ZN40_INTERNAL_ef83cf93_4_k_cu_48fc025d_102584cuda3std3__45__cpo5beginE:
	.zero		1
	.type		_ZN40_INTERNAL_ef83cf93_4_k_cu_48fc025d_102584cuda3std3__442_GLOBAL__N__ef83cf93_4_k_cu_48fc025d_102586ignoreE,@object
	.size		_ZN40_INTERNAL_ef83cf93_4_k_cu_48fc025d_102584cuda3std3__442_GLOBAL__N__ef83cf93_4_k_cu_48fc025d_102586ignoreE,(_ZN40_INTERNAL_ef83cf93_4_k_cu_48fc025d_102584cute7productE - _ZN40_INTERNAL_ef83cf93_4_k_cu_48fc025d_102584cuda3std3__442_GLOBAL__N__ef83cf93_4_k_cu_48fc025d_102586ignoreE)
_ZN40_INTERNAL_ef83cf93_4_k_cu_48fc025d_102584cuda3std3__442_GLOBAL__N__ef83cf93_4_k_cu_48fc025d_102586ignoreE:
	.zero		1
	.type		_ZN40_INTERNAL_ef83cf93_4_k_cu_48fc025d_102584cute7productE,@object
	.size		_ZN40_INTERNAL_ef83cf93_4_k_cu_48fc025d_102584cute7productE,(_ZN40_INTERNAL_ef83cf93_4_k_cu_48fc025d_102584cuda3std3__45__cpo3endE - _ZN40_INTERNAL_ef83cf93_4_k_cu_48fc025d_102584cute7productE)
_ZN40_INTERNAL_ef83cf93_4_k_cu_48fc025d_102584cute7productE:
	.zero		1
	.type		_ZN40_INTERNAL_ef83cf93_4_k_cu_48fc025d_102584cuda3std3__45__cpo3endE,@object
	.size		_ZN40_INTERNAL_ef83cf93_4_k_cu_48fc025d_102584cuda3std3__45__cpo3endE,(_ZN40_INTERNAL_ef83cf93_4_k_cu_48fc025d_102584cuda3std3__419piecewise_constructE - _ZN40_INTERNAL_ef83cf93_4_k_cu_48fc025d_102584cuda3std3__45__cpo3endE)
_ZN40_INTERNAL_ef83cf93_4_k_cu_48fc025d_102584cuda3std3__45__cpo3endE:
	.zero		1
	.type		_ZN40_INTERNAL_ef83cf93_4_k_cu_48fc025d_102584cuda3std3__419piecewise_constructE,@object
	.size		_ZN40_INTERNAL_ef83cf93_4_k_cu_48fc025d_102584cuda3std3__419piecewise_constructE,(_ZN40_INTERNAL_ef83cf93_4_k_cu_48fc025d_102584cuda3std3__45__cpo4cendE - _ZN40_INTERNAL_ef83cf93_4_k_cu_48fc025d_102584cuda3std3__419piecewise_constructE)
_ZN40_INTERNAL_ef83cf93_4_k_cu_48fc025d_102584cuda3std3__419piecewise_constructE:
	.zero		1
	.type		_ZN40_INTERNAL_ef83cf93_4_k_cu_48fc025d_102584cuda3std3__45__cpo4cendE,@object
	.size		_ZN40_INTERNAL_ef83cf93_4_k_cu_48fc025d_102584cuda3std3__45__cpo4cendE,(_ZN40_INTERNAL_ef83cf93_4_k_cu_48fc025d_102584cuda3std6ranges3__45__cpo4swapE - _ZN40_INTERNAL_ef83cf93_4_k_cu_48fc025d_102584cuda3std3__45__cpo4cendE)
_ZN40_INTERNAL_ef83cf93_4_k_cu_48fc025d_102584cuda3std3__45__cpo4cendE:
	.zero		1
	.type		_ZN40_INTERNAL_ef83cf93_4_k_cu_48fc025d_102584cuda3std6ranges3__45__cpo4swapE,@object
	.size		_ZN40_INTERNAL_ef83cf93_4_k_cu_48fc025d_102584cuda3std6ranges3__45__cpo4swapE,(.L_10 - _ZN40_INTERNAL_ef83cf93_4_k_cu_48fc025d_102584cuda3std6ranges3__45__cpo4swapE)
_ZN40_INTERNAL_ef83cf93_4_k_cu_48fc025d_102584cuda3std6ranges3__45__cpo4swapE:
	.zero		1
.L_10:


//--------------------- .nv.constant0._ZN7cutlass13device_kernelINS_4gemm6kernel13GemmUniversalIN4cute5tupleIJiiiiEEENS1_10collective13CollectiveMmaINS1_35MainloopSm100TmaUmmaWarpSpecializedILi18ELi2ELi4ENS5_IJNS4_1CILi2EEENSA_ILi1EEESC_EEEEENS5_IJNSA_ILi128EEENSA_ILi64EEESF_EEEaNS5_IJlSC_lEEEaSI_NS4_8TiledMMAINS4_8MMA_AtomIJNS4_21SM100_MMA_S8_2x1SM_SSIaaiLi128ELi64ELNS4_4UMMA5MajorE0ELSN_0ELNSM_8SaturateE0EEEEEENS4_6LayoutINS5_IJSC_SC_SC_EEENS5_IJNSA_ILi0EEEST_ST_EEEEENS5_IJNS4_10UnderscoreESW_SW_EEEEENS4_18SM100_TMA_2SM_LOADENS4_14ComposedLayoutINS4_7SwizzleILi3ELi4ELi3EEENS4_18smem_ptr_flag_bitsILi8EEENSR_INS5_IJNSA_ILi8EEESF_EEENS5_IJSF_SC_EEEEEEEvNS4_8identityESZ_S19_vS1A_EENS_8epilogue10collective18CollectiveEpilogueINS1C_23Sm100TmaWarpSpecializedILi1ELi1ELi32ELb0ELb0EEEJNS5_IJSG_SG_SF_EEENS5_IJNSR_ISG_SC_EES1I_EEEaSI_aSI_NS1C_6fusion15FusionCallbacksIS1G_NS1K_17LinearCombinationIaiaiLNS_15FloatRoundStyleE2EEES1H_S1J_JEEENS4_5SM1004TMEM4LOAD26SM100_TMEM_LOAD_32dp32b32xENS4_13SM90_TMA_LOADENS10_INS11_ILi2ELi4ELi3EEES14_NSR_INS5_IJS15_SG_EEENS5_IJSG_SC_EEEEEEENS4_39AutoVectorizingCopyWithAssumedAlignmentILi128EEENS4_14SM90_TMA_STOREES1Z_S21_S21_EEEvvEEEEvNT_6ParamsE --------------------------
	.section	.nv.constant0._ZN7cutlass13device_kernelINS_4gemm6kernel13GemmUniversalIN4cute5tupleIJiiiiEEENS1_10collective13CollectiveMmaINS1_35MainloopSm100TmaUmmaWarpSpecializedILi18ELi2ELi4ENS5_IJNS4_1CILi2EEENSA_ILi1EEESC_EEEEENS5_IJNSA_ILi128EEENSA_ILi64EEESF_EEEaNS5_IJlSC_lEEEaSI_NS4_8TiledMMAINS4_8MMA_AtomIJNS4_21SM100_MMA_S8_2x1SM_SSIaaiLi128ELi64ELNS4_4UMMA5MajorE0ELSN_0ELNSM_8SaturateE0EEEEEENS4_6LayoutINS5_IJSC_SC_SC_EEENS5_IJNSA_ILi0EEEST_ST_EEEEENS5_IJNS4_10UnderscoreESW_SW_EEEEENS4_18SM100_TMA_2SM_LOADENS4_14ComposedLayoutINS4_7SwizzleILi3ELi4ELi3EEENS4_18smem_ptr_flag_bitsILi8EEENSR_INS5_IJNSA_ILi8EEESF_EEENS5_IJSF_SC_EEEEEEEvNS4_8identityESZ_S19_vS1A_EENS_8epilogue10collective18CollectiveEpilogueINS1C_23Sm100TmaWarpSpecializedILi1ELi1ELi32ELb0ELb0EEEJNS5_IJSG_SG_SF_EEENS5_IJNSR_ISG_SC_EES1I_EEEaSI_aSI_NS1C_6fusion15FusionCallbacksIS1G_NS1K_17LinearCombinationIaiaiLNS_15FloatRoundStyleE2EEES1H_S1J_JEEENS4_5SM1004TMEM4LOAD26SM100_TMEM_LOAD_32dp32b32xENS4_13SM90_TMA_LOADENS10_INS11_ILi2ELi4ELi3EEES14_NSR_INS5_IJS15_SG_EEENS5_IJSG_SC_EEEEEEENS4_39AutoVectorizingCopyWithAssumedAlignmentILi128EEENS4_14SM90_TMA_STOREES1Z_S21_S21_EEEvvEEEEvNT_6ParamsE,"a",@progbits
	.sectionflags	@""
	.align	4
.nv.constant0._ZN7cutlass13device_kernelINS_4gemm6kernel13GemmUniversalIN4cute5tupleIJiiiiEEENS1_10collective13CollectiveMmaINS1_35MainloopSm100TmaUmmaWarpSpecializedILi18ELi2ELi4ENS5_IJNS4_1CILi2EEENSA_ILi1EEESC_EEEEENS5_IJNSA_ILi128EEENSA_ILi64EEESF_EEEaNS5_IJlSC_lEEEaSI_NS4_8TiledMMAINS4_8MMA_AtomIJNS4_21SM100_MMA_S8_2x1SM_SSIaaiLi128ELi64ELNS4_4UMMA5MajorE0ELSN_0ELNSM_8SaturateE0EEEEEENS4_6LayoutINS5_IJSC_SC_SC_EEENS5_IJNSA_ILi0EEEST_ST_EEEEENS5_IJNS4_10UnderscoreESW_SW_EEEEENS4_18SM100_TMA_2SM_LOADENS4_14ComposedLayoutINS4_7SwizzleILi3ELi4ELi3EEENS4_18smem_ptr_flag_bitsILi8EEENSR_INS5_IJNSA_ILi8EEESF_EEENS5_IJSF_SC_EEEEEEEvNS4_8identityESZ_S19_vS1A_EENS_8epilogue10collective18CollectiveEpilogueINS1C_23Sm100TmaWarpSpecializedILi1ELi1ELi32ELb0ELb0EEEJNS5_IJSG_SG_SF_EEENS5_IJNSR_ISG_SC_EES1I_EEEaSI_aSI_NS1C_6fusion15FusionCallbacksIS1G_NS1K_17LinearCombinationIaiaiLNS_15FloatRoundStyleE2EEES1H_S1J_JEEENS4_5SM1004TMEM4LOAD26SM100_TMEM_LOAD_32dp32b32xENS4_13SM90_TMA_LOADENS10_INS11_ILi2ELi4ELi3EEES14_NSR_INS5_IJS15_SG_EEENS5_IJSG_SC_EEEEEEENS4_39AutoVectorizingCopyWithAssumedAlignmentILi128EEENS4_14SM90_TMA_STOREES1Z_S21_S21_EEEvvEEEEvNT_6ParamsE:
	.zero		2944


//--------------------- SYMBOLS --------------------------

	.type		.nv.reservedSmem.offset0,@object
	.size		.nv.reservedSmem.offset0,0x4
	.type		.nv.reservedSmem.cap,@object
	.size		.nv.reservedSmem.cap,0x4
	.type		__assertfail,@function
